# CuTe-DSL kernel — source=cudnn_frontend_dsl family=gemm_swiglu_bs
# config = {"ab_dtype": "Float8E4M3FN", "sf_vec": 32, "vector_f32": true, "mma_mn": [128, 128], "cluster_mn": [2, 1]}


// ===== COMPILED SASS (sm_100a) =====

	.target	sm_100a

	.elftype	@"ET_EXEC"


//--------------------- .note.nv.tkinfo           --------------------------
	.section	.note.nv.tkinfo,"",@"SHT_NOTE"
	.sectionflags	@"SHF_NOTE_NV_TKINFO"
	.tkinfo
        /*0018*/ 	.word	0x00000081
        /*0030*/ 	.string	""
        /*0030*/ 	.string	"ptxas"
        /*0030*/ 	.string	"Cuda compilation tools, release 12.9, V12.9.83"
        /*0030*/ 	.string	"Build system must define TOOLS_VERSION_EXTENDED"
        /*0030*/ 	.string	"-O 3 -arch sm_100a "



//--------------------- .note.nv.cuver            --------------------------
	.section	.note.nv.cuver,"",@"SHT_NOTE"
	.sectionflags	@"SHF_NOTE_NV_CUVER"
        /*0018*/ 	.short	0x0001
        /*001a*/ 	.short	0x0064
        /*001c*/ 	.short	0x0001
        /*001e*/ 	.short	0x0000
        /*0020*/ 	.short	0x0001
        /*0022*/ 	.short	0x0000


//--------------------- .nv.info                  --------------------------
	.section	.nv.info,"",@"SHT_CUDA_INFO"
	.align	4


	//----- nvinfo : EIATTR_REGCOUNT
	.align		4
        /*0000*/ 	.byte	0x04, 0x2f
        /*0002*/ 	.short	(.L_4 - .L_3)
	.align		4
.L_3:
        /*0004*/ 	.word	index@(kernel_cutlass_kernel_cudnngemm_swigludense_blockscaled_gemm_persistent_swiglu_interleaved_quantSm100BlockScaledPersistentDenseGemmKernel_object_at__TiledMMA_ThrLayoutVMNK11110000_Permuta_0)
        /*0008*/ 	.word	0x00000065


	//----- nvinfo : EIATTR_FRAME_SIZE
	.align		4
.L_4:
        /*000c*/ 	.byte	0x04, 0x11
        /*000e*/ 	.short	(.L_6 - .L_5)
	.align		4
.L_5:
        /*0010*/ 	.word	index@($__internal_2_$__cuda_sm10x_tcgen05_guardrail_trap_unallocated_columns_being_dealloced)
        /*0014*/ 	.word	0x00000000


	//----- nvinfo : EIATTR_FRAME_SIZE
	.align		4
.L_6:
        /*0018*/ 	.byte	0x04, 0x11
        /*001a*/ 	.short	(.L_8 - .L_7)
	.align		4
.L_7:
        /*001c*/ 	.word	index@($__internal_1_$__cuda_sm10x_tcgen05_guardrail_trap_phase_invalid_during_alloc)
        /*0020*/ 	.word	0x00000000


	//----- nvinfo : EIATTR_FRAME_SIZE
	.align		4
.L_8:
        /*0024*/ 	.byte	0x04, 0x11
        /*0026*/ 	.short	(.L_10 - .L_9)
	.align		4
.L_9:
        /*0028*/ 	.word	index@($__internal_0_$__cuda_sm10x_tcgen05_guardrail_trap_col_being_dealloced_not_returned_by_alloc)
        /*002c*/ 	.word	0x00000000


	//----- nvinfo : EIATTR_FRAME_SIZE
	.align		4
.L_10:
        /*0030*/ 	.byte	0x04, 0x11
        /*0032*/ 	.short	(.L_12 - .L_11)
	.align		4
.L_11:
        /*0034*/ 	.word	index@(kernel_cutlass_kernel_cudnngemm_swigludense_blockscaled_gemm_persistent_swiglu_interleaved_quantSm100BlockScaledPersistentDenseGemmKernel_object_at__TiledMMA_ThrLayoutVMNK11110000_Permuta_0)
        /*0038*/ 	.word	0x00000000


	//----- nvinfo : EIATTR_MIN_STACK_SIZE
	.align		4
.L_12:
        /*003c*/ 	.byte	0x04, 0x12
        /*003e*/ 	.short	(.L_14 - .L_13)
	.align		4
.L_13:
        /*0040*/ 	.word	index@(kernel_cutlass_kernel_cudnngemm_swigludense_blockscaled_gemm_persistent_swiglu_interleaved_quantSm100BlockScaledPersistentDenseGemmKernel_object_at__TiledMMA_ThrLayoutVMNK11110000_Permuta_0)
        /*0044*/ 	.word	0x00000000
.L_14:


//--------------------- .nv.info.kernel_cutlass_kernel_cudnngemm_swigludense_blockscaled_gemm_persistent_swiglu_interleaved_quantSm100BlockScaledPersistentDenseGemmKernel_object_at__TiledMMA_ThrLayoutVMNK11110000_Permuta_0 --------------------------
	.section	.nv.info.kernel_cutlass_kernel_cudnngemm_swigludense_blockscaled_gemm_persistent_swiglu_interleaved_quantSm100BlockScaledPersistentDenseGemmKernel_object_at__TiledMMA_ThrLayoutVMNK11110000_Permuta_0,"",@"SHT_CUDA_INFO"
	.sectionflags	@""
	.align	4


	//----- nvinfo : EIATTR_CUDA_API_VERSION
	.align		4
        /*0000*/ 	.byte	0x04, 0x37
        /*0002*/ 	.short	(.L_16 - .L_15)
.L_15:
        /*0004*/ 	.word	0x00000081


	//----- nvinfo : EIATTR_KPARAM_INFO
	.align		4
.L_16:
        /*0008*/ 	.byte	0x04, 0x17
        /*000a*/ 	.short	(.L_18 - .L_17)
.L_17:
        /*000c*/ 	.word	0x00000000
        /*0010*/ 	.short	0x000b
        /*0012*/ 	.short	0x0364
        /*0014*/ 	.byte	0x00, 0xf0, 0x11, 0x00


	//----- nvinfo : EIATTR_KPARAM_INFO
	.align		4
.L_18:
        /*0018*/ 	.byte	0x04, 0x17
        /*001a*/ 	.short	(.L_20 - .L_19)
.L_19:
        /*001c*/ 	.word	0x00000000
        /*0020*/ 	.short	0x000a
        /*0022*/ 	.short	0x0358
        /*0024*/ 	.byte	0x00, 0xf0, 0x31, 0x00


	//----- nvinfo : EIATTR_KPARAM_INFO
	.align		4
.L_20:
        /*0028*/ 	.byte	0x04, 0x17
        /*002a*/ 	.short	(.L_22 - .L_21)
.L_21:
        /*002c*/ 	.word	0x00000000
        /*0030*/ 	.short	0x0009
        /*0032*/ 	.short	0x034c
        /*0034*/ 	.byte	0x00, 0xf0, 0x31, 0x00


	//----- nvinfo : EIATTR_KPARAM_INFO
	.align		4
.L_22:
        /*0038*/ 	.byte	0x04, 0x17
        /*003a*/ 	.short	(.L_24 - .L_23)
.L_23:
        /*003c*/ 	.word	0x00000000
        /*0040*/ 	.short	0x0008
        /*0042*/ 	.short	0x0340
        /*0044*/ 	.byte	0x00, 0xf0, 0x31, 0x00


	//----- nvinfo : EIATTR_KPARAM_INFO
	.align		4
.L_24:
        /*0048*/ 	.byte	0x04, 0x17
        /*004a*/ 	.short	(.L_26 - .L_25)
.L_25:
        /*004c*/ 	.word	0x00000000
        /*0050*/ 	.short	0x0007
        /*0052*/ 	.short	0x02c0
        /*0054*/ 	.byte	0x00, 0xf0, 0x01, 0x02


	//----- nvinfo : EIATTR_KPARAM_INFO
	.align		4
.L_26:
        /*0058*/ 	.byte	0x04, 0x17
        /*005a*/ 	.short	(.L_28 - .L_27)
.L_27:
        /*005c*/ 	.word	0x00000000
        /*0060*/ 	.short	0x0006
        /*0062*/ 	.short	0x0240
        /*0064*/ 	.byte	0x00, 0xf0, 0x01, 0x02


	//----- nvinfo : EIATTR_KPARAM_INFO
	.align		4
.L_28:
        /*0068*/ 	.byte	0x04, 0x17
        /*006a*/ 	.short	(.L_30 - .L_29)
.L_29:
        /*006c*/ 	.word	0x00000000
        /*0070*/ 	.short	0x0005
        /*0072*/ 	.short	0x01c0
        /*0074*/ 	.byte	0x00, 0xf0, 0x01, 0x02


	//----- nvinfo : EIATTR_KPARAM_INFO
	.align		4
.L_30:
        /*0078*/ 	.byte	0x04, 0x17
        /*007a*/ 	.short	(.L_32 - .L_31)
.L_31:
        /*007c*/ 	.word	0x00000000
        /*0080*/ 	.short	0x0004
        /*0082*/ 	.short	0x0140
        /*0084*/ 	.byte	0x00, 0xf0, 0x01, 0x02


	//----- nvinfo : EIATTR_KPARAM_INFO
	.align		4
.L_32:
        /*0088*/ 	.byte	0x04, 0x17
        /*008a*/ 	.short	(.L_34 - .L_33)
.L_33:
        /*008c*/ 	.word	0x00000000
        /*0090*/ 	.short	0x0003
        /*0092*/ 	.short	0x00c0
        /*0094*/ 	.byte	0x00, 0xf0, 0x01, 0x02


	//----- nvinfo : EIATTR_KPARAM_INFO
	.align		4
.L_34:
        /*0098*/ 	.byte	0x04, 0x17
        /*009a*/ 	.short	(.L_36 - .L_35)
.L_35:
        /*009c*/ 	.word	0x00000000
        /*00a0*/ 	.short	0x0002
        /*00a2*/ 	.short	0x0040
        /*00a4*/ 	.byte	0x00, 0xf0, 0x01, 0x02


	//----- nvinfo : EIATTR_KPARAM_INFO
	.align		4
.L_36:
        /*00a8*/ 	.byte	0x04, 0x17
        /*00aa*/ 	.short	(.L_38 - .L_37)
.L_37:
        /*00ac*/ 	.word	0x00000000
        /*00b0*/ 	.short	0x0001
        /*00b2*/ 	.short	0x000c
        /*00b4*/ 	.byte	0x00, 0xf0, 0x31, 0x00


	//----- nvinfo : EIATTR_KPARAM_INFO
	.align		4
.L_38:
        /*00b8*/ 	.byte	0x04, 0x17
        /*00ba*/ 	.short	(.L_40 - .L_39)
.L_39:
        /*00bc*/ 	.word	0x00000000
        /*00c0*/ 	.short	0x0000
        /*00c2*/ 	.short	0x0000
        /*00c4*/ 	.byte	0x00, 0xf0, 0x31, 0x00


	//----- nvinfo : EIATTR_AT_ENTRY_FRAGMENTS
	.align		4
.L_40:
        /*00c8*/ 	.byte	0x04, 0x4f
        /*00ca*/ 	.short	(.L_42 - .L_41)


	//   ....[0]....
.L_41:
        /*00cc*/ 	.word	0x00000004


	//----- nvinfo : EIATTR_RESERVED_SMEM_USED
	.align		4
.L_42:
        /*00d0*/ 	.byte	0x01, 0x41
	.zero		2


	//----- nvinfo : EIATTR_SPARSE_MMA_MASK
	.align		4
        /*00d4*/ 	.byte	0x03, 0x50
        /*00d6*/ 	.short	0x0000


	//----- nvinfo : EIATTR_TCGEN05_1CTA_USED
	.align		4
        /*00d8*/ 	.byte	0x01, 0x51
	.zero		2


	//----- nvinfo : EIATTR_MAXREG_COUNT
	.align		4
        /*00dc*/ 	.byte	0x03, 0x1b
        /*00de*/ 	.short	0x00ff


	//----- nvinfo : EIATTR_NUM_BARRIERS
	.align		4
        /*00e0*/ 	.byte	0x02, 0x4c
        /*00e2*/ 	.byte	0x03
	.zero		1


	//----- nvinfo : EIATTR_INT_WARP_WIDE_INSTR_OFFSETS
	.align		4
        /*00e4*/ 	.byte	0x04, 0x31
        /*00e6*/ 	.short	(.L_44 - .L_43)


	//   ....[0]....
.L_43:
        /*00e8*/ 	.word	0x00003de0


	//   ....[1]....
        /*00ec*/ 	.word	0x00003e10


	//----- nvinfo : EIATTR_COOP_GROUP_MASK_REGIDS
	.align		4
.L_44:
        /*00f0*/ 	.byte	0x04, 0x29
        /*00f2*/ 	.short	(.L_46 - .L_45)


	//   ....[0]....
.L_45:
        /*00f4*/ 	.word	0xffffffff


	//   ....[1]....
        /*00f8*/ 	.word	0xffffffff


	//   ....[2]....
        /*00fc*/ 	.word	0xffffffff


	//   ....[3]....
        /*0100*/ 	.word	0xffffffff


	//   ....[4]....
        /*0104*/ 	.word	0xffffffff


	//----- nvinfo : EIATTR_COOP_GROUP_INSTR_OFFSETS
	.align		4
.L_46:
        /*0108*/ 	.byte	0x04, 0x28
        /*010a*/ 	.short	(.L_48 - .L_47)


	//   ....[0]....
.L_47:
        /*010c*/ 	.word	0x00000530


	//   ....[1]....
        /*0110*/ 	.word	0x00001b00


	//   ....[2]....
        /*0114*/ 	.word	0x00001dc0


	//   ....[3]....
        /*0118*/ 	.word	0x00003c60


	//   ....[4]....
        /*011c*/ 	.word	0x00003ec0


	//----- nvinfo : EIATTR_VRC_CTA_INIT_COUNT
	.align		4
.L_48:
        /*0120*/ 	.byte	0x02, 0x4a
        /*0122*/ 	.byte	0x80
	.zero		1


	//----- nvinfo : EIATTR_MBARRIER_INSTR_OFFSETS
	.align		4
        /*0124*/ 	.byte	0x04, 0x39
        /*0126*/ 	.short	(.L_50 - .L_49)


	//   ....[0]....
.L_49:
        /*0128*/ 	.word	0x00000350
        /*012c*/ 	.word	0x000000ff
        /*0130*/ 	.word	0x00000000
        /*0134*/ 	.short	0x0100
        /*0136*/ 	.byte	0x05
	.zero		1


	//   ....[1]....
        /*0138*/ 	.word	0x00000360
        /*013c*/ 	.word	0x000000ff
        /*0140*/ 	.word	0x00000008
        /*0144*/ 	.short	0x0100
        /*0146*/ 	.byte	0x05
	.zero		1


	//   ....[2]....
        /*0148*/ 	.word	0x00000370
        /*014c*/ 	.word	0x000000ff
        /*0150*/ 	.word	0x00000010
        /*0154*/ 	.short	0x0100
        /*0156*/ 	.byte	0x05
	.zero		1


	//   ....[3]....
        /*0158*/ 	.word	0x00000380
        /*015c*/ 	.word	0x000000ff
        /*0160*/ 	.word	0x00000018
        /*0164*/ 	.short	0x0100
        /*0166*/ 	.byte	0x05
	.zero		1


	//   ....[4]....
        /*0168*/ 	.word	0x00000390
        /*016c*/ 	.word	0x000000ff
        /*0170*/ 	.word	0x00000020
        /*0174*/ 	.short	0x0100
        /*0176*/ 	.byte	0x05
	.zero		1


	//   ....[5]....
        /*0178*/ 	.word	0x000003a0
        /*017c*/ 	.word	0x000000ff
        /*0180*/ 	.word	0x00000028
        /*0184*/ 	.short	0x0100
        /*0186*/ 	.byte	0x05
	.zero		1


	//   ....[6]....
        /*0188*/ 	.word	0x000003b0
        /*018c*/ 	.word	0x000000ff
        /*0190*/ 	.word	0x00000030
        /*0194*/ 	.short	0x0100
        /*0196*/ 	.byte	0x05
	.zero		1


	//   ....[7]....
        /*0198*/ 	.word	0x000003c0
        /*019c*/ 	.word	0x000000ff
        /*01a0*/ 	.word	0x00000038
        /*01a4*/ 	.short	0x0100
        /*01a6*/ 	.byte	0x05
	.zero		1


	//   ....[8]....
        /*01a8*/ 	.word	0x000004a0
        /*01ac*/ 	.word	0x000000ff
        /*01b0*/ 	.word	0x00000040
        /*01b4*/ 	.short	0x0100
        /*01b6*/ 	.byte	0x06
	.zero		1


	//   ....[9]....
        /*01b8*/ 	.word	0x000004b0
        /*01bc*/ 	.word	0x000000ff
        /*01c0*/ 	.word	0x00000048
        /*01c4*/ 	.short	0x0100
        /*01c6*/ 	.byte	0x06
	.zero		1


	//   ....[10]....
        /*01c8*/ 	.word	0x000004c0
        /*01cc*/ 	.word	0x000000ff
        /*01d0*/ 	.word	0x00000050
        /*01d4*/ 	.short	0x0100
        /*01d6*/ 	.byte	0x06
	.zero		1


	//   ....[11]....
        /*01d8*/ 	.word	0x000004d0
        /*01dc*/ 	.word	0x000000ff
        /*01e0*/ 	.word	0x00000058
        /*01e4*/ 	.short	0x0100
        /*01e6*/ 	.byte	0x06
	.zero		1


	//   ....[12]....
        /*01e8*/ 	.word	0x00000950
        /*01ec*/ 	.word	0x000000ff
        /*01f0*/ 	.word	0x00000020
        /*01f4*/ 	.short	0x010a
        /*01f6*/ 	.byte	0x05
	.zero		1


	//   ....[13]....
        /*01f8*/ 	.word	0x00000b40
        /*01fc*/ 	.word	0x000000ff
        /*0200*/ 	.word	0x00000020
        /*0204*/ 	.short	0x010a
        /*0206*/ 	.byte	0x19
	.zero		1


	//   ....[14]....
        /*0208*/ 	.word	0x00000ca0
        /*020c*/ 	.word	0x000000ff
        /*0210*/ 	.word	0x00000020
        /*0214*/ 	.short	0x010a
        /*0216*/ 	.byte	0x21
	.zero		1


	//   ....[15]....
        /*0218*/ 	.word	0x00000fb0
        /*021c*/ 	.word	0x000000ff
        /*0220*/ 	.word	0x00000020
        /*0224*/ 	.short	0x010a
        /*0226*/ 	.byte	0x04
	.zero		1


	//   ....[16]....
        /*0228*/ 	.word	0x00001550
        /*022c*/ 	.word	0x000000ff
        /*0230*/ 	.word	0x00000000
        /*0234*/ 	.short	0x010a
        /*0236*/ 	.byte	0x11
	.zero		1


	//   ....[17]....
        /*0238*/ 	.word	0x00001570
        /*023c*/ 	.word	0x000000ff
        /*0240*/ 	.word	0x00000050
        /*0244*/ 	.short	0x010a
        /*0246*/ 	.byte	0x12
	.zero		1


	//   ....[18]....
        /*0248*/ 	.word	0x00001790
        /*024c*/ 	.word	0x000000ff
        /*0250*/ 	.word	0x00000000
        /*0254*/ 	.short	0x010a
        /*0256*/ 	.byte	0x11
	.zero		1


	//   ....[19]....
        /*0258*/ 	.word	0x000018d0
        /*025c*/ 	.word	0x000000ff
        /*0260*/ 	.word	0x00000000
        /*0264*/ 	.short	0x010a
        /*0266*/ 	.byte	0x11
	.zero		1


	//   ....[20]....
        /*0268*/ 	.word	0x00001a80
        /*026c*/ 	.word	0x00000002
        /*0270*/ 	.word	0x00000050
        /*0274*/ 	.short	0x010a
        /*0276*/ 	.byte	0xff
	.zero		1


	//   ....[21]....
        /*0278*/ 	.word	0x00002430
        /*027c*/ 	.word	0x000000ff
        /*0280*/ 	.word	0x00000040
        /*0284*/ 	.short	0x010a
        /*0286*/ 	.byte	0x0a
	.zero		1


	//   ....[22]....
        /*0288*/ 	.word	0x000039e0
        /*028c*/ 	.word	0x000000ff
        /*0290*/ 	.word	0x00000050
        /*0294*/ 	.short	0x0101
        /*0296*/ 	.byte	0x0a
	.zero		1


	//   ....[23]....
        /*0298*/ 	.word	0x00003f30
        /*029c*/ 	.word	0x00000002
        /*02a0*/ 	.word	0x00000020
        /*02a4*/ 	.short	0x010a
        /*02a6*/ 	.byte	0xff
	.zero		1


	//   ....[24]....
        /*02a8*/ 	.word	0x00003fb0
        /*02ac*/ 	.word	0x00000002
        /*02b0*/ 	.word	0x00000020
        /*02b4*/ 	.short	0x010a
        /*02b6*/ 	.byte	0xff
	.zero		1


	//   ....[25]....
        /*02b8*/ 	.word	0x00004030
        /*02bc*/ 	.word	0x00000002
        /*02c0*/ 	.word	0x00000050
        /*02c4*/ 	.short	0x010a
        /*02c6*/ 	.byte	0xff
	.zero		1


	//   ....[26]....
        /*02c8*/ 	.word	0x000040b0
        /*02cc*/ 	.word	0x00000002
        /*02d0*/ 	.word	0x00000000
        /*02d4*/ 	.short	0x010a
        /*02d6*/ 	.byte	0xff
	.zero		1


	//   ....[27]....
        /*02d8*/ 	.word	0x00004110
        /*02dc*/ 	.word	0x00000002
        /*02e0*/ 	.word	0x00000050
        /*02e4*/ 	.short	0x010a
        /*02e6*/ 	.byte	0xff
	.zero		1


	//   ....[28]....
        /*02e8*/ 	.word	0x00004180
        /*02ec*/ 	.word	0x00000002
        /*02f0*/ 	.word	0x00000040
        /*02f4*/ 	.short	0x010a
        /*02f6*/ 	.byte	0xff
	.zero		1


	//----- nvinfo : EIATTR_NUM_MBARRIERS
	.align		4
.L_50:
        /*02f8*/ 	.byte	0x03, 0x38
        /*02fa*/ 	.short	0x000c


	//----- nvinfo : EIATTR_EXIT_INSTR_OFFSETS
	.align		4
        /*02fc*/ 	.byte	0x04, 0x1c
        /*02fe*/ 	.short	(.L_52 - .L_51)


	//   ....[0]....
.L_51:
        /*0300*/ 	.word	0x00001ac0


	//   ....[1]....
        /*0304*/ 	.word	0x00003ef0


	//----- nvinfo : EIATTR_REQNTID
	.align		4
.L_52:
        /*0308*/ 	.byte	0x04, 0x10
        /*030a*/ 	.short	(.L_54 - .L_53)
.L_53:
        /*030c*/ 	.word	0x000000c0
        /*0310*/ 	.word	0x00000001
        /*0314*/ 	.word	0x00000001


	//----- nvinfo : EIATTR_CRS_STACK_SIZE
	.align		4
.L_54:
        /*0318*/ 	.byte	0x04, 0x1e
        /*031a*/ 	.short	(.L_56 - .L_55)
.L_55:
        /*031c*/ 	.word	0x00000000


	//----- nvinfo : EIATTR_CBANK_PARAM_SIZE
	.align		4
.L_56:
        /*0320*/ 	.byte	0x03, 0x19
        /*0322*/ 	.short	0x0368


	//----- nvinfo : EIATTR_PARAM_CBANK
	.align		4
        /*0324*/ 	.byte	0x04, 0x0a
        /*0326*/ 	.short	(.L_58 - .L_57)
	.align		4
.L_57:
        /*0328*/ 	.word	index@(.nv.constant0.kernel_cutlass_kernel_cudnngemm_swigludense_blockscaled_gemm_persistent_swiglu_interleaved_quantSm100BlockScaledPersistentDenseGemmKernel_object_at__TiledMMA_ThrLayoutVMNK11110000_Permuta_0)
        /*032c*/ 	.short	0x0380
        /*032e*/ 	.short	0x0368


	//----- nvinfo : EIATTR_SW_WAR
	.align		4
.L_58:
        /*0330*/ 	.byte	0x04, 0x36
        /*0332*/ 	.short	(.L_60 - .L_59)
.L_59:
        /*0334*/ 	.word	0x00000008
.L_60:


//--------------------- .nv.compat                --------------------------
	.section	.nv.compat,"",@"SHT_CUDA_COMPAT_INFO"
	.align	4
        /*0000*/ 	.byte	0x02, 0x02, 0x02, 0x00, 0x02, 0x05, 0x05, 0x00, 0x02, 0x03, 0x01, 0x00, 0x02, 0x06, 0x01, 0x00


//--------------------- .nv.callgraph             --------------------------
	.section	.nv.callgraph,"",@"SHT_CUDA_CALLGRAPH"
	.align	4
	.sectionentsize	8
	.align		4
        /*0000*/ 	.word	0x00000000
	.align		4
        /*0004*/ 	.word	0xffffffff
	.align		4
        /*0008*/ 	.word	0x00000000
	.align		4
        /*000c*/ 	.word	0xfffffffe
	.align		4
        /*0010*/ 	.word	0x00000000
	.align		4
        /*0014*/ 	.word	0xfffffffd
	.align		4
        /*0018*/ 	.word	0x00000000
	.align		4
        /*001c*/ 	.word	0xfffffffc


//--------------------- .text.kernel_cutlass_kernel_cudnngemm_swigludense_blockscaled_gemm_persistent_swiglu_interleaved_quantSm100BlockScaledPersistentDenseGemmKernel_object_at__TiledMMA_ThrLayoutVMNK11110000_Permuta_0 --------------------------
	.section	.text.kernel_cutlass_kernel_cudnngemm_swigludense_blockscaled_gemm_persistent_swiglu_interleaved_quantSm100BlockScaledPersistentDenseGemmKernel_object_at__TiledMMA_ThrLayoutVMNK11110000_Permuta_0,"ax",@progbits
	.align	128
        .global         kernel_cutlass_kernel_cudnngemm_swigludense_blockscaled_gemm_persistent_swiglu_interleaved_quantSm100BlockScaledPersistentDenseGemmKernel_object_at__TiledMMA_ThrLayoutVMNK11110000_Permuta_0
        .type           kernel_cutlass_kernel_cudnngemm_swigludense_blockscaled_gemm_persistent_swiglu_interleaved_quantSm100BlockScaledPersistentDenseGemmKernel_object_at__TiledMMA_ThrLayoutVMNK11110000_Permuta_0,@function
        .size           kernel_cutlass_kernel_cudnngemm_swigludense_blockscaled_gemm_persistent_swiglu_interleaved_quantSm100BlockScaledPersistentDenseGemmKernel_object_at__TiledMMA_ThrLayoutVMNK11110000_Permuta_0,(.L_x_50 - kernel_cutlass_kernel_cudnngemm_swigludense_blockscaled_gemm_persistent_swiglu_interleaved_quantSm100BlockScaledPersistentDenseGemmKernel_object_at__TiledMMA_ThrLayoutVMNK11110000_Permuta_0)
        .other          kernel_cutlass_kernel_cudnngemm_swigludense_blockscaled_gemm_persistent_swiglu_interleaved_quantSm100BlockScaledPersistentDenseGemmKernel_object_at__TiledMMA_ThrLayoutVMNK11110000_Permuta_0,@"STO_CUDA_ENTRY STV_DEFAULT"
kernel_cutlass_kernel_cudnngemm_swigludense_blockscaled_gemm_persistent_swiglu_interleaved_quantSm100BlockScaledPersistentDenseGemmKernel_object_at__TiledMMA_ThrLayoutVMNK11110000_Permuta_0:
.text.kernel_cutlass_kernel_cudnngemm_swigludense_blockscaled_gemm_persistent_swiglu_interleaved_quantSm100BlockScaledPersistentDenseGemmKernel_object_at__TiledMMA_ThrLayoutVMNK11110000_Permuta_0:
[----:B------:R-:W1:Y:S01]  /*0000*/  LDC R1, c[0x0][0x37c] ;  /* 0x0000df00ff017b82 */ /* 0x000e620000000800 */
[----:B------:R-:W2:Y:S07]  /*0010*/  S2R R0, SR_TID.X ;  /* 0x0000000000007919 */ /* 0x000eae0000002100 */
[----:B------:R-:W3:Y:S01]  /*0020*/  S2UR UR12, SR_CgaCtaId ;  /* 0x00000000000c79c3 */ /* 0x000ee20000008800 */
[----:B------:R-:W4:Y:S01]  /*0030*/  LDCU.U8 UR7, c[0x0][0x382] ;  /* 0x00007040ff0777ac */ /* 0x000f220008000000 */
[----:B------:R-:W5:Y:S01]  /*0040*/  LDCU.U8 UR4, c[0x0][0x381] ;  /* 0x00007020ff0477ac */ /* 0x000f620008000000 */
[----:B------:R-:W2:Y:S01]  /*0050*/  LDCU UR5, c[0x0][0x36c] ;  /* 0x00006d80ff0577ac */ /* 0x000ea20008000800 */
[----:B------:R-:W-:Y:S01]  /*0060*/  UMOV UR31, 0x1 ;  /* 0x00000001001f7882 */ /* 0x000fe20000000000 */
[----:B----4-:R-:W-:-:S02]  /*0070*/  ULOP3.LUT UR7, UR7, 0x1, URZ, 0xc0, !UPT ;  /* 0x0000000107077892 */ /* 0x010fc4000f8ec0ff */
[----:B-----5:R-:W-:Y:S02]  /*0080*/  ULOP3.LUT UR4, UR4, 0x1, URZ, 0xc0, !UPT ;  /* 0x0000000104047892 */ /* 0x020fe4000f8ec0ff */
[----:B---3--:R-:W-:Y:S02]  /*0090*/  ULEA.HI UR6, UR12, UR12, URZ, 0x1 ;  /* 0x0000000c0c067291 */ /* 0x008fe4000f8f08ff */
[----:B--2---:R-:W-:Y:S02]  /*00a0*/  UISETP.EQ.U32.AND UP2, UPT, UR5, 0x1, UPT ;  /* 0x000000010500788c */ /* 0x004fe4000bf42070 */
[----:B------:R-:W-:Y:S01]  /*00b0*/  ULOP3.LUT UR6, UR6, 0xfffffffe, URZ, 0xc0, !UPT ;  /* 0xfffffffe06067892 */ /* 0x000fe2000f8ec0ff */
[----:B------:R-:W-:Y:S01]  /*00c0*/  SHF.R.U32.HI R2, RZ, 0x5, R0 ;  /* 0x00000005ff027819 */ /* 0x000fe20000011600 */
[----:B------:R-:W-:Y:S02]  /*00d0*/  UISETP.NE.U32.AND UP6, UPT, UR7, 0x1, UPT ;  /* 0x000000010700788c */ /* 0x000fe4000bfc5070 */
[----:B------:R-:W-:Y:S01]  /*00e0*/  UIADD3 UR28, UPT, UPT, -UR6, UR12, URZ ;  /* 0x0000000c061c7290 */ /* 0x000fe2000fffe1ff */
[----:B------:R-:W-:Y:S01]  /*00f0*/  R2UR UR29, R2 ;  /* 0x00000000021d72ca */ /* 0x000fe200000e0000 */
[----:B------:R-:W-:-:S02]  /*0100*/  UISETP.NE.U32.AND UP5, UPT, UR4, 0x1, UPT ;  /* 0x000000010400788c */ /* 0x000fc4000bfa5070 */
[----:B------:R-:W-:-:S10]  /*0110*/  USHF.L.U32 UR31, UR31, UR28, URZ ;  /* 0x0000001c1f1f7299 */ /* 0x000fd400080006ff */
[----:B------:R-:W-:Y:S02]  /*0120*/  UISETP.NE.AND UP4, UPT, UR29, 0x5, UPT ;  /* 0x000000051d00788c */ /* 0x000fe4000bf85270 */
[----:B------:R-:W-:-:S07]  /*0130*/  UISETP.NE.AND UP3, UPT, UR29, URZ, UPT ;  /* 0x000000ff1d00728c */ /* 0x000fce000bf65270 */
[----:B-1----:R-:W-:Y:S05]  /*0140*/  BRA.U UP4, `(.L_x_0) ;  /* 0x0000000104507547 */ /* 0x002fea000b800000 */
[----:B------:R-:W1:Y:S02]  /*0150*/  LDCU.64 UR4, c[0x0][0x348] ;  /* 0x00006900ff0477ac */ /* 0x000e640008000a00 */
[----:B-1----:R-:W-:Y:S02]  /*0160*/  UIADD3 UR16, UP1, UPT, UR4, 0x40, URZ ;  /* 0x0000004004107890 */ /* 0x002fe4000ff3e0ff */
[----:B------:R-:W-:Y:S02]  /*0170*/  UIADD3 UR14, UP0, UPT, UR4, 0xc0, URZ ;  /* 0x000000c0040e7890 */ /* 0x000fe4000ff1e0ff */
[----:B------:R-:W-:Y:S02]  /*0180*/  UIADD3.X UR17, UPT, UPT, URZ, UR5, URZ, UP1, !UPT ;  /* 0x00000005ff117290 */ /* 0x000fe40008ffe4ff */
[----:B------:R-:W-:Y:S02]  /*0190*/  UIADD3 UR10, UP1, UPT, UR4, 0x140, URZ ;  /* 0x00000140040a7890 */ /* 0x000fe4000ff3e0ff */
[----:B------:R-:W-:-:S02]  /*01a0*/  UIADD3.X UR15, UPT, UPT, URZ, UR5, URZ, UP0, !UPT ;  /* 0x00000005ff0f7290 */ /* 0x000fc400087fe4ff */
[----:B------:R-:W-:Y:S02]  /*01b0*/  UIADD3 UR8, UP0, UPT, UR4, 0x1c0, URZ ;  /* 0x000001c004087890 */ /* 0x000fe4000ff1e0ff */
[----:B------:R-:W-:Y:S01]  /*01c0*/  UIADD3.X UR11, UPT, UPT, URZ, UR5, URZ, UP1, !UPT ;  /* 0x00000005ff0b7290 */ /* 0x000fe20008ffe4ff */
[----:B------:R1:W-:Y:S01]  /*01d0*/  UTMACCTL.PF [UR16] ;  /* 0x00000000100079b9 */ /* 0x0003e20008040000 */
[----:B------:R-:W-:-:S03]  /*01e0*/  UIADD3 UR6, UP1, UPT, UR4, 0x240, URZ ;  /* 0x0000024004067890 */ /* 0x000fc6000ff3e0ff */
[----:B------:R1:W-:Y:S01]  /*01f0*/  UTMACCTL.PF [UR14] ;  /* 0x000000000e0079b9 */ /* 0x0003e20008040000 */
[----:B------:R-:W-:-:S03]  /*0200*/  UIADD3.X UR9, UPT, UPT, URZ, UR5, URZ, UP0, !UPT ;  /* 0x00000005ff097290 */ /* 0x000fc600087fe4ff */
[----:B------:R1:W-:Y:S01]  /*0210*/  UTMACCTL.PF [UR10] ;  /* 0x000000000a0079b9 */ /* 0x0003e20008040000 */
[----:B------:R-:W-:Y:S02]  /*0220*/  UIADD3 UR4, UP0, UPT, UR4, 0x2c0, URZ ;  /* 0x000002c004047890 */ /* 0x000fe4000ff1e0ff */
[----:B------:R-:W-:-:S03]  /*0230*/  UIADD3.X UR7, UPT, UPT, URZ, UR5, URZ, UP1, !UPT ;  /* 0x00000005ff077290 */ /* 0x000fc60008ffe4ff */
[----:B------:R1:W-:Y:S01]  /*0240*/  UTMACCTL.PF [UR8] ;  /* 0x00000000080079b9 */ /* 0x0003e20008040000 */
[----:B------:R-:W-:-:S05]  /*0250*/  UIADD3.X UR5, UPT, UPT, URZ, UR5, URZ, UP0, !UPT ;  /* 0x00000005ff057290 */ /* 0x000fca00087fe4ff */
[----:B------:R1:W-:Y:S04]  /*0260*/  UTMACCTL.PF [UR6] ;  /* 0x00000000060079b9 */ /* 0x0003e80008040000 */
[----:B------:R1:W-:Y:S02]  /*0270*/  UTMACCTL.PF [UR4] ;  /* 0x00000000040079b9 */ /* 0x0003e40008040000 */
[----:B-1----:R-:W-:Y:S01]  /*0280*/  NOP ;  /* 0x0000000000007918 */ /* 0x002fe20000000000 */
.L_x_0:
[----:B------:R-:W-:Y:S05]  /*0290*/  BRA.U UP3, `(.L_x_1) ;  /* 0x0000000103507547 */ /* 0x000fea000b800000 */
[----:B------:R-:W-:Y:S01]  /*02a0*/  UMOV UR5, 0x400 ;  /* 0x0000040000057882 */ /* 0x000fe20000000000 */
[----:B------:R-:W-:Y:S01]  /*02b0*/  UMOV UR6, 0x1 ;  /* 0x0000000100067882 */ /* 0x000fe20000000000 */
[----:B------:R-:W-:Y:S02]  /*02c0*/  ULEA UR5, UR12, UR5, 0x18 ;  /* 0x000000050c057291 */ /* 0x000fe4000f8ec0ff */
[----:B------:R-:W-:-:S04]  /*02d0*/  UIADD3 UR6, UPT, UPT, -UR6, 0x100000, URZ ;  /* 0x0010000006067890 */ /* 0x000fc8000fffe1ff */
[----:B------:R-:W-:Y:S02]  /*02e0*/  USHF.L.U32 UR7, UR6, 0xb, URZ ;  /* 0x0000000b06077899 */ /* 0x000fe400080006ff */
[----:B------:R-:W-:Y:S01]  /*02f0*/  USHF.L.U32 UR6, UR6, 0x1, URZ ;  /* 0x0000000106067899 */ /* 0x000fe200080006ff */
[----:B------:R-:W-:Y:S02]  /*0300*/  UMOV UR4, 0x2 ;  /* 0x0000000200047882 */ /* 0x000fe40000000000 */
[----:B------:R-:W-:-:S04]  /*0310*/  UIADD3 UR8, UPT, UPT, -UR4, 0x100000, URZ ;  /* 0x0010000004087890 */ /* 0x000fc8000fffe1ff */
[----:B------:R-:W-:Y:S02]  /*0320*/  USHF.L.U32 UR9, UR8, 0xb, URZ ;  /* 0x0000000b08097899 */ /* 0x000fe400080006ff */
[----:B------:R-:W-:Y:S01]  /*0330*/  USHF.L.U32 UR8, UR8, 0x1, URZ ;  /* 0x0000000108087899 */ /* 0x000fe200080006ff */
[----:B------:R-:W1:Y:S02]  /*0340*/  FENCE.VIEW.ASYNC.S ;  /* 0x00000000000073c6 */ /* 0x000e640000000000 */
[----:B-1----:R1:W2:Y:S01]  /*0350*/  SYNCS.EXCH.64 URZ, [UR5], UR6 ;  /* 0x0000000605ff75b2 */ /* 0x0022a20008000100 */
[----:B------:R1:W3:Y:S01]  /*0360*/  SYNCS.EXCH.64 URZ, [UR5+0x8], UR6 ;  /* 0x0000080605ff75b2 */ /* 0x0002e20008000100 */
[----:B------:R1:W4:Y:S01]  /*0370*/  SYNCS.EXCH.64 URZ, [UR5+0x10], UR6 ;  /* 0x0000100605ff75b2 */ /* 0x0003220008000100 */
[----:B------:R1:W5:Y:S06]  /*0380*/  SYNCS.EXCH.64 URZ, [UR5+0x18], UR6 ;  /* 0x0000180605ff75b2 */ /* 0x00036c0008000100 */
[----:B------:R1:W1:Y:S01]  /*0390*/  SYNCS.EXCH.64 URZ, [UR5+0x20], UR8 ;  /* 0x0000200805ff75b2 */ /* 0x0002620008000100 */
[----:B------:R1:W1:Y:S01]  /*03a0*/  SYNCS.EXCH.64 URZ, [UR5+0x28], UR8 ;  /* 0x0000280805ff75b2 */ /* 0x0002620008000100 */
[----:B------:R1:W1:Y:S01]  /*03b0*/  SYNCS.EXCH.64 URZ, [UR5+0x30], UR8 ;  /* 0x0000300805ff75b2 */ /* 0x0002620008000100 */
[----:B------:R1:W1:Y:S01]  /*03c0*/  SYNCS.EXCH.64 URZ, [UR5+0x38], UR8 ;  /* 0x0000380805ff75b2 */ /* 0x0002620008000100 */
[----:B------:R-:W-:Y:S01]  /*03d0*/  NOP ;  /* 0x0000000000007918 */ /* 0x000fe20000000000 */
.L_x_1:
[----:B------:R-:W-:Y:S05]  /*03e0*/  BRA.U UP3, `(.L_x_2) ;  /* 0x0000000103407547 */ /* 0x000fea000b800000 */
[----:B-1----:R-:W-:Y:S01]  /*03f0*/  UMOV UR6, 0x400 ;  /* 0x0000040000067882 */ /* 0x002fe20000000000 */
[----:B------:R-:W-:Y:S01]  /*0400*/  UMOV UR5, 0x1 ;  /* 0x0000000100057882 */ /* 0x000fe20000000000 */
[----:B------:R-:W-:Y:S01]  /*0410*/  UMOV UR4, 0x4 ;  /* 0x0000000400047882 */ /* 0x000fe20000000000 */
[----:B------:R-:W-:Y:S02]  /*0420*/  ULEA UR6, UR12, UR6, 0x18 ;  /* 0x000000060c067291 */ /* 0x000fe4000f8ec0ff */
[----:B------:R-:W-:-:S04]  /*0430*/  UIADD3 UR8, UPT, UPT, -UR5, 0x100000, URZ ;  /* 0x0010000005087890 */ /* 0x000fc8000fffe1ff */
[----:B------:R-:W-:Y:S02]  /*0440*/  USHF.L.U32 UR9, UR8, 0xb, URZ ;  /* 0x0000000b08097899 */ /* 0x000fe400080006ff */
[----:B------:R-:W-:Y:S02]  /*0450*/  USHF.L.U32 UR8, UR8, 0x1, URZ ;  /* 0x0000000108087899 */ /* 0x000fe400080006ff */
[----:B------:R-:W-:-:S04]  /*0460*/  UIADD3 UR4, UPT, UPT, -UR4, 0x100000, URZ ;  /* 0x0010000004047890 */ /* 0x000fc8000fffe1ff */
[----:B------:R-:W-:Y:S02]  /*0470*/  USHF.L.U32 UR5, UR4, 0xb, URZ ;  /* 0x0000000b04057899 */ /* 0x000fe400080006ff */
[----:B------:R-:W-:Y:S01]  /*0480*/  USHF.L.U32 UR4, UR4, 0x1, URZ ;  /* 0x0000000104047899 */ /* 0x000fe200080006ff */
[----:B------:R-:W1:Y:S03]  /*0490*/  FENCE.VIEW.ASYNC.S ;  /* 0x00000000000073c6 */ /* 0x000e660000000000 */
[----:B-1----:R1:W5:Y:S01]  /*04a0*/  SYNCS.EXCH.64 URZ, [UR6+0x40], UR8 ;  /* 0x0000400806ff75b2 */ /* 0x0023620008000100 */
[----:B------:R1:W4:Y:S07]  /*04b0*/  SYNCS.EXCH.64 URZ, [UR6+0x48], UR8 ;  /* 0x0000480806ff75b2 */ /* 0x00032e0008000100 */
[----:B------:R1:W3:Y:S01]  /*04c0*/  SYNCS.EXCH.64 URZ, [UR6+0x50], UR4 ;  /* 0x0000500406ff75b2 */ /* 0x0002e20008000100 */
[----:B------:R1:W2:Y:S01]  /*04d0*/  SYNCS.EXCH.64 URZ, [UR6+0x58], UR4 ;  /* 0x0000580406ff75b2 */ /* 0x0002a20008000100 */
[----:B------:R-:W-:Y:S01]  /*04e0*/  NOP ;  /* 0x0000000000007918 */ /* 0x000fe20000000000 */
.L_x_2:
[----:B------:R-:W-:Y:S01]  /*04f0*/  NOP ;  /* 0x0000000000007918 */ /* 0x000fe20000000000 */
[----:B------:R-:W-:Y:S05]  /*0500*/  BRA.U !UP2, `(.L_x_3) ;  /* 0x000000010a087547 */ /* 0x000fea000b800000 */
[----:B-12345:R-:W-:Y:S01]  /*0510*/  UCGABAR_ARV ;  /* 0x00000000000079c7 */ /* 0x03efe20008000000 */
[----:B------:R-:W-:Y:S05]  /*0520*/  BRA `(.L_x_4) ;  /* 0x0000000000047947 */ /* 0x000fea0003800000 */
.L_x_3:
[----:B-12345:R-:W-:Y:S01]  /*0530*/  NOP ;  /* 0x0000000000007918 */ /* 0x03efe20000000000 */
.L_x_4:
[----:B------:R-:W-:Y:S05]  /*0540*/  BRA.U !UP2, `(.L_x_5) ;  /* 0x000000010a0c7547 */ /* 0x000fea000b800000 */
[----:B------:R-:W-:Y:S01]  /*0550*/  UCGABAR_WAIT ;  /* 0x0000000000007dc7 */ /* 0x000fe20008000000 */
[----:B------:R-:W-:Y:S01]  /*0560*/  CCTL.IVALL ;  /* 0x00000000ff00798f */ /* 0x000fe20002000000 */
[----:B------:R-:W-:Y:S05]  /*0570*/  BRA `(.L_x_6) ;  /* 0x0000000000047947 */ /* 0x000fea0003800000 */
.L_x_5:
[----:B------:R-:W-:Y:S06]  /*0580*/  BAR.SYNC.DEFER_BLOCKING 0x0 ;  /* 0x0000000000007b1d */ /* 0x000fec0000010000 */
.L_x_6:
[----:B------:R-:W1:Y:S01]  /*0590*/  LDCU.U8 UR23, c[0x0][0x6c8] ;  /* 0x0000d900ff1777ac */ /* 0x000e620008000000 */
[----:B------:R-:W2:Y:S01]  /*05a0*/  LDCU.U8 UR22, c[0x0][0x6c9] ;  /* 0x0000d920ff1677ac */ /* 0x000ea20008000000 */
[----:B------:R-:W3:Y:S01]  /*05b0*/  LDCU.U8 UR21, c[0x0][0x6d4] ;  /* 0x0000da80ff1577ac */ /* 0x000ee20008000000 */
[----:B------:R-:W4:Y:S01]  /*05c0*/  LDCU.U8 UR15, c[0x0][0x6d5] ;  /* 0x0000daa0ff0f77ac */ /* 0x000f220008000000 */
[----:B------:R-:W5:Y:S01]  /*05d0*/  LDCU.U8 UR14, c[0x0][0x6e0] ;  /* 0x0000dc00ff0e77ac */ /* 0x000f620008000000 */
[----:B------:R-:W1:Y:S01]  /*05e0*/  LDCU.U8 UR13, c[0x0][0x6e1] ;  /* 0x0000dc20ff0d77ac */ /* 0x000e620008000000 */
[----:B------:R-:W-:Y:S05]  /*05f0*/  BRA.U UP4, `(.L_x_7) ;  /* 0x0000000904807547 */ /* 0x000fea000b800000 */
[----:B------:R-:W5:Y:S01]  /*0600*/  S2UR UR39, SR_CTAID.Z ;  /* 0x00000000002779c3 */ /* 0x000f620000002700 */
[----:B------:R-:W-:Y:S01]  /*0610*/  UMOV UR38, 0x1 ;  /* 0x0000000100267882 */ /* 0x000fe20000000000 */
[----:B------:R-:W-:Y:S01]  /*0620*/  UMOV UR37, URZ ;  /* 0x000000ff00257c82 */ /* 0x000fe20008000000 */
[----:B-----5:R-:W-:-:S09]  /*0630*/  UISETP.GT.U32.AND UP0, UPT, UR39, 0x1ff, UPT ;  /* 0x000001ff2700788c */ /* 0x020fd2000bf04070 */
[----:B------:R-:W-:Y:S05]  /*0640*/  BRA.U UP0, `(.L_x_8) ;  /* 0x0000000900107547 */ /* 0x000fea000b800000 */
[----:B------:R-:W5:Y:S01]  /*0650*/  LDCU.64 UR4, c[0x0][0x6c0] ;  /* 0x0000d800ff0477ac */ /* 0x000f620008000a00 */
[----:B------:R-:W4:Y:S01]  /*0660*/  S2UR UR34, SR_CgaCtaId ;  /* 0x00000000002279c3 */ /* 0x000f220000008800 */
[----:B------:R-:W3:Y:S01]  /*0670*/  LDCU UR8, c[0x0][0x6d0] ;  /* 0x0000da00ff0877ac */ /* 0x000ee20008000800 */
[----:B------:R-:W2:Y:S06]  /*0680*/  LDCU UR12, c[0x0][0x374] ;  /* 0x00006e80ff0c77ac */ /* 0x000eac0008000800 */
[----:B------:R-:W1:Y:S01]  /*0690*/  S2UR UR35, SR_CTAID.X ;  /* 0x00000000002379c3 */ /* 0x000e620000002500 */
[----:B------:R-:W-:Y:S01]  /*06a0*/  UMOV UR17, 0x400 ;  /* 0x0000040000117882 */ /* 0x000fe20000000000 */
[----:B------:R-:W1:Y:S01]  /*06b0*/  LDCU.64 UR48, c[0x0][0x348] ;  /* 0x00006900ff3077ac */ /* 0x000e620008000a00 */
[----:B------:R-:W-:-:S02]  /*06c0*/  USHF.L.U32 UR10, UR28, 0x7, URZ ;  /* 0x000000071c0a7899 */ /* 0x000fc400080006ff */
[----:B-----5:R-:W-:Y:S01]  /*06d0*/  UIMAD.WIDE.U32 UR6, UR39, UR5, URZ ;  /* 0x00000005270672a5 */ /* 0x020fe2000f8e00ff */
[----:B------:R-:W-:Y:S01]  /*06e0*/  UMOV UR37, URZ ;  /* 0x000000ff00257c82 */ /* 0x000fe20008000000 */
[----:B------:R-:W-:Y:S02]  /*06f0*/  UMOV UR38, 0x1 ;  /* 0x0000000100267882 */ /* 0x000fe40000000000 */
[----:B------:R-:W-:Y:S02]  /*0700*/  UIADD3 UR5, UPT, UPT, UR39, -UR7, URZ ;  /* 0x8000000727057290 */ /* 0x000fe4000fffe0ff */
[----:B----4-:R-:W-:Y:S02]  /*0710*/  ULEA UR34, UR34, UR17, 0x18 ;  /* 0x0000001122227291 */ /* 0x010fe4000f8ec0ff */
[----:B-1----:R-:W-:-:S03]  /*0720*/  USHF.R.U32.HI UR5, URZ, UR23, UR5 ;  /* 0x00000017ff057299 */ /* 0x002fc60008011605 */
[----:B------:R-:W1:Y:S01]  /*0730*/  LDCU UR6, c[0x0][0x6cc] ;  /* 0x0000d980ff0677ac */ /* 0x000e620008000800 */
[----:B------:R-:W-:-:S04]  /*0740*/  UIADD3 UR7, UPT, UPT, UR7, UR5, URZ ;  /* 0x0000000507077290 */ /* 0x000fc8000fffe0ff */
[----:B--2---:R-:W-:-:S04]  /*0750*/  USHF.R.U32.HI UR7, URZ, UR22, UR7 ;  /* 0x00000016ff077299 */ /* 0x004fc80008011607 */
[----:B------:R-:W-:-:S04]  /*0760*/  UIADD3 UR7, UPT, UPT, -UR7, URZ, URZ ;  /* 0x000000ff07077290 */ /* 0x000fc8000fffe1ff */
[----:B------:R-:W-:Y:S01]  /*0770*/  UIMAD UR7, UR7, UR4, UR39 ;  /* 0x00000004070772a4 */ /* 0x000fe2000f8e0227 */
[----:B------:R-:W2:Y:S03]  /*0780*/  LDCU.64 UR4, c[0x0][0x6d8] ;  /* 0x0000db00ff0477ac */ /* 0x000ea60008000a00 */
[----:B---3--:R-:W-:-:S04]  /*0790*/  UIMAD.WIDE.U32 UR8, UR7, UR8, URZ ;  /* 0x00000008070872a5 */ /* 0x008fc8000f8e00ff */
[----:B------:R-:W-:-:S04]  /*07a0*/  UIADD3 UR11, UPT, UPT, UR7, -UR9, URZ ;  /* 0x80000009070b7290 */ /* 0x000fc8000fffe0ff */
[----:B------:R-:W-:-:S04]  /*07b0*/  USHF.R.U32.HI UR11, URZ, UR21, UR11 ;  /* 0x00000015ff0b7299 */ /* 0x000fc8000801160b */
[----:B------:R-:W-:Y:S01]  /*07c0*/  UIADD3 UR11, UPT, UPT, UR9, UR11, URZ ;  /* 0x0000000b090b7290 */ /* 0x000fe2000fffe0ff */
[----:B------:R-:W3:Y:S03]  /*07d0*/  LDCU UR9, c[0x0][0x370] ;  /* 0x00006e00ff0977ac */ /* 0x000ee60008000800 */
[----:B------:R-:W-:Y:S01]  /*07e0*/  USHF.R.U32.HI UR11, URZ, UR15, UR11 ;  /* 0x0000000fff0b7299 */ /* 0x000fe2000801160b */
[----:B------:R-:W4:Y:S03]  /*07f0*/  LDCU UR8, c[0x0][0x378] ;  /* 0x00006f00ff0877ac */ /* 0x000f260008000800 */
[----:B--2---:R-:W-:-:S07]  /*0800*/  UIMAD.WIDE.U32 UR18, UR11, UR5, URZ ;  /* 0x000000050b1272a5 */ /* 0x004fce000f8e00ff */
[----:B------:R-:W-:Y:S01]  /*0810*/  UMOV UR5, UR19 ;  /* 0x0000001300057c82 */ /* 0x000fe20008000000 */
[----:B---3--:R-:W-:Y:S02]  /*0820*/  UIMAD UR9, UR12, UR9, URZ ;  /* 0x000000090c0972a4 */ /* 0x008fe4000f8e02ff */
[----:B------:R-:W-:-:S04]  /*0830*/  UIADD3 UR16, UPT, UPT, UR11, -UR5, URZ ;  /* 0x800000050b107290 */ /* 0x000fc8000fffe0ff */
[----:B------:R-:W-:Y:S02]  /*0840*/  USHF.R.U32.HI UR16, URZ, UR14, UR16 ;  /* 0x0000000eff107299 */ /* 0x000fe40008011610 */
[----:B----4-:R-:W-:Y:S02]  /*0850*/  UIMAD UR8, UR9, UR8, URZ ;  /* 0x00000008090872a4 */ /* 0x010fe4000f8e02ff */
[----:B------:R-:W-:Y:S02]  /*0860*/  UIADD3 UR5, UPT, UPT, UR5, UR16, URZ ;  /* 0x0000001005057290 */ /* 0x000fe4000fffe0ff */
[----:B------:R-:W-:Y:S02]  /*0870*/  ULEA.HI UR36, UR8, UR8, URZ, 0x1 ;  /* 0x0000000808247291 */ /* 0x000fe4000f8f08ff */
[----:B------:R-:W-:Y:S02]  /*0880*/  USHF.R.U32.HI UR5, URZ, UR13, UR5 ;  /* 0x0000000dff057299 */ /* 0x000fe40008011605 */
[----:B------:R-:W-:-:S02]  /*0890*/  UIADD3 UR8, UPT, UPT, -UR11, URZ, URZ ;  /* 0x000000ff0b087290 */ /* 0x000fc4000fffe1ff */
[----:B------:R-:W-:Y:S02]  /*08a0*/  UIADD3 UR5, UPT, UPT, -UR5, URZ, URZ ;  /* 0x000000ff05057290 */ /* 0x000fe4000fffe1ff */
[----:B------:R-:W-:Y:S02]  /*08b0*/  USHF.R.S32.HI UR36, URZ, 0x1, UR36 ;  /* 0x00000001ff247899 */ /* 0x000fe40008011424 */
[----:B-1----:R-:W-:Y:S02]  /*08c0*/  UIMAD UR6, UR8, UR6, UR7 ;  /* 0x00000006080672a4 */ /* 0x002fe4000f8e0207 */
[----:B------:R-:W-:-:S12]  /*08d0*/  UIMAD UR11, UR5, UR4, UR11 ;  /* 0x00000004050b72a4 */ /* 0x000fd8000f8e020b */
.L_x_12:
[----:B------:R-:W-:Y:S01]  /*08e0*/  USHF.L.U32 UR4, UR38, 0x1f, URZ ;  /* 0x0000001f26047899 */ /* 0x000fe200080006ff */
[----:B------:R-:W-:Y:S01]  /*08f0*/  HFMA2 R3, -RZ, RZ, 0, -6.103515625e-05 ;  /* 0x00008400ff037431 */ /* 0x000fe200000001ff */
[----:B------:R-:W-:Y:S02]  /*0900*/  ULEA UR5, UR37, UR34, 0x3 ;  /* 0x0000002225057291 */ /* 0x000fe4000f8e18ff */
[----:B------:R-:W-:Y:S02]  /*0910*/  UIADD3 UR19, UPT, UPT, UR6, UR6, URZ ;  /* 0x0000000606137290 */ /* 0x000fe4000fffe0ff */
[----:B------:R-:W-:Y:S01]  /*0920*/  MOV R2, UR4 ;  /* 0x0000000400027c02 */ /* 0x000fe20008000f00 */
[----:B------:R-:W-:Y:S02]  /*0930*/  ULEA UR7, UR11, UR28, 0x1 ;  /* 0x0000001c0b077291 */ /* 0x000fe4000f8e08ff */
[----:B------:R-:W-:Y:S02]  /*0940*/  UIADD3 UR46, UP3, UPT, UR48, 0x40, URZ ;  /* 0x00000040302e7890 */ /* 0x000fe4000ff7e0ff */
[----:B----4-:R1:W2:Y:S01]  /*0950*/  SYNCS.PHASECHK.TRANS64.TRYWAIT P2, [UR5+0x20], R2 ;  /* 0x00002002ff0075a7 */ /* 0x0102a20008041105 */
[----:B------:R-:W-:-:S02]  /*0960*/  UIADD3 UR44, UP2, UPT, UR48, 0xc0, URZ ;  /* 0x000000c0302c7890 */ /* 0x000fc4000ff5e0ff */
[----:B------:R-:W-:Y:S02]  /*0970*/  UIADD3 UR42, UP1, UPT, UR48, 0x140, URZ ;  /* 0x00000140302a7890 */ /* 0x000fe4000ff3e0ff */
[----:B------:R-:W-:Y:S02]  /*0980*/  UIADD3 UR40, UP0, UPT, UR48, 0x1c0, URZ ;  /* 0x000001c030287890 */ /* 0x000fe4000ff1e0ff */
[----:B------:R-:W-:Y:S02]  /*0990*/  ULOP3.LUT UR19, UR19, 0x1, UR35, 0xf8, !UPT ;  /* 0x0000000113137892 */ /* 0x000fe4000f8ef823 */
[----:B------:R-:W-:Y:S02]  /*09a0*/  UIADD3.X UR47, UPT, UPT, URZ, UR49, URZ, UP3, !UPT ;  /* 0x00000031ff2f7290 */ /* 0x000fe40009ffe4ff */
[----:B------:R-:W-:Y:S02]  /*09b0*/  UIADD3.X UR45, UPT, UPT, URZ, UR49, URZ, UP2, !UPT ;  /* 0x00000031ff2d7290 */ /* 0x000fe400097fe4ff */
[----:B------:R-:W-:-:S02]  /*09c0*/  UIADD3.X UR43, UPT, UPT, URZ, UR49, URZ, UP1, !UPT ;  /* 0x00000031ff2b7290 */ /* 0x000fc40008ffe4ff */
[----:B------:R-:W-:Y:S02]  /*09d0*/  UIADD3.X UR41, UPT, UPT, URZ, UR49, URZ, UP0, !UPT ;  /* 0x00000031ff297290 */ /* 0x000fe400087fe4ff */
[----:B------:R-:W-:Y:S02]  /*09e0*/  USHF.L.U32 UR7, UR7, 0x6, URZ ;  /* 0x0000000607077899 */ /* 0x000fe400080006ff */
[----:B------:R-:W-:Y:S01]  /*09f0*/  USHF.L.U32 UR27, UR19, 0x7, URZ ;  /* 0x00000007131b7899 */ /* 0x000fe200080006ff */
[----:B------:R-:W-:Y:S01]  /*0a00*/  UMOV UR20, URZ ;  /* 0x000000ff00147c82 */ /* 0x000fe20008000000 */
[----:B------:R-:W-:-:S10]  /*0a10*/  UMOV UR18, URZ ;  /* 0x000000ff00127c82 */ /* 0x000fd40008000000 */
.L_x_11:
[----:B---3--:R-:W-:Y:S02]  /*0a20*/  UIADD3 UR9, UPT, UPT, UR37, 0x1, URZ ;  /* 0x0000000125097890 */ /* 0x008fe4000fffe0ff */
[----:B------:R-:W-:Y:S02]  /*0a30*/  ULEA UR25, UR37, UR34, 0x3 ;  /* 0x0000002225197291 */ /* 0x000fe4000f8e18ff */
[----:B------:R-:W-:Y:S02]  /*0a40*/  USHF.L.U32 UR26, UR20, 0x7, URZ ;  /* 0x00000007141a7899 */ /* 0x000fe400080006ff */
[----:B------:R-:W-:Y:S02]  /*0a50*/  USHF.L.U32 UR24, UR37, 0xe, URZ ;  /* 0x0000000e25187899 */ /* 0x000fe400080006ff */
[----:B------:R-:W-:Y:S02]  /*0a60*/  USHF.L.U32 UR16, UR37, 0x9, URZ ;  /* 0x0000000925107899 */ /* 0x000fe400080006ff */
[----:B------:R-:W-:-:S02]  /*0a70*/  UISETP.NE.AND UP1, UPT, UR9, 0x4, UPT ;  /* 0x000000040900788c */ /* 0x000fc4000bf25270 */
[----:B------:R-:W-:Y:S02]  /*0a80*/  ULEA UR32, UR28, UR24, 0xd ;  /* 0x000000181c207291 */ /* 0x000fe4000f8e68ff */
[----:B------:R-:W-:Y:S02]  /*0a90*/  ULEA UR8, UR28, UR16, 0x8 ;  /* 0x000000101c087291 */ /* 0x000fe4000f8e40ff */
[----:B------:R-:W-:Y:S02]  /*0aa0*/  UIADD3 UR24, UPT, UPT, UR34, 0x14400, UR24 ;  /* 0x0001440022187890 */ /* 0x000fe4000fffe018 */
[----:B------:R-:W-:Y:S02]  /*0ab0*/  USEL UR4, URZ, 0x1, UP1 ;  /* 0x00000001ff047887 */ /* 0x000fe40008800000 */
[----:B------:R-:W-:Y:S01]  /*0ac0*/  UISETP.GT.U32.AND UP0, UPT, UR20, 0x1e, UPT ;  /* 0x0000001e1400788c */ /* 0x000fe2000bf04070 */
[----:B------:R-:W-:Y:S01]  /*0ad0*/  UMOV UR30, 0x30000 ;  /* 0x00030000001e7882 */ /* 0x000fe20000000000 */
[----:B------:R-:W-:Y:S01]  /*0ae0*/  UMOV UR12, UR20 ;  /* 0x00000014000c7c82 */ /* 0x000fe20008000000 */
[----:B------:R-:W-:Y:S01]  /*0af0*/  UMOV UR5, UR25 ;  /* 0x0000001900057c82 */ /* 0x000fe20008000000 */
[----:B------:R-:W-:Y:S01]  /*0b00*/  UMOV UR6, UR26 ;  /* 0x0000001a00067c82 */ /* 0x000fe20008000000 */
[----:B--2-4-:R-:W-:Y:S06]  /*0b10*/  @P2 BRA `(.L_x_9) ;  /* 0x0000000000102947 */ /* 0x014fec0003800000 */
[----:B------:R-:W-:-:S06]  /*0b20*/  USHF.L.U32 UR17, UR38, 0x1f, URZ ;  /* 0x0000001f26117899 */ /* 0x000fcc00080006ff */
[----:B-1----:R-:W-:-:S04]  /*0b30*/  MOV R2, UR17 ;  /* 0x0000001100027c02 */ /* 0x002fc80008000f00 */
[----:B------:R-:W1:Y:S02]  /*0b40*/  SYNCS.PHASECHK.TRANS64.TRYWAIT P0, [UR25+0x20], R2 ;  /* 0x00002002ff0075a7 */ /* 0x000e640008001119 */
[----:B-1----:R-:W-:Y:S05]  /*0b50*/  @!P0 BRA `(.L_x_10) ;  /* 0x0000003000e88947 */ /* 0x002fea0003800000 */
.L_x_9:
[----:B------:R-:W-:Y:S02]  /*0b60*/  ELECT P1, URZ, PT ;  /* 0x0000000000ff782f */ /* 0x000fe40003820000 */
[----:B------:R-:W-:Y:S01]  /*0b70*/  PLOP3.LUT P0, PT, PT, PT, UP0, 0x80, 0x8 ;  /* 0x000000000008781c */ /* 0x000fe20003f0f008 */
[----:B------:R-:W-:Y:S01]  /*0b80*/  ULOP3.LUT UR38, UR38, UR4, URZ, 0x3c, !UPT ;  /* 0x0000000426267292 */ /* 0x000fe2000f8e3cff */
[----:B------:R-:W-:Y:S01]  /*0b90*/  PLOP3.LUT P2, PT, PT, PT, PT, 0x80, 0x8 ;  /* 0x000000000008781c */ /* 0x000fe20003f4f070 */
[----:B------:R-:W-:Y:S02]  /*0ba0*/  USEL UR37, UR9, URZ, UP1 ;  /* 0x000000ff09257287 */ /* 0x000fe40008800000 */
[----:B------:R-:W-:Y:S02]  /*0bb0*/  UIADD3 UR4, UPT, UPT, UR34, 0x24400, UR32 ;  /* 0x0002440022047890 */ /* 0x000fe4000fffe020 */
[----:B------:R-:W-:Y:S02]  /*0bc0*/  UIADD3 UR16, UPT, UPT, UR34, 0x34400, UR16 ;  /* 0x0003440022107890 */ /* 0x000fe4000fffe010 */
[----:B------:R-:W-:-:S02]  /*0bd0*/  UIADD3 UR8, UPT, UPT, UR34, 0x34c00, UR8 ;  /* 0x00034c0022087890 */ /* 0x000fc4000fffe008 */
[----:B------:R-:W-:Y:S01]  /*0be0*/  @!UP0 USHF.L.U32 UR32, UR38, 0x1f, URZ ;  /* 0x0000001f26208899 */ /* 0x000fe200080006ff */
[----:B------:R3:W-:Y:S01]  /*0bf0*/  @P1 SYNCS.ARRIVE.TRANS64 RZ, [UR25], R3 ;  /* 0x00000003ffff19a7 */ /* 0x0007e20008000019 */
[----:B------:R-:W-:Y:S01]  /*0c00*/  @!UP0 ULEA UR33, UR37, UR34, 0x3 ;  /* 0x0000002225218291 */ /* 0x000fe2000f8e18ff */
[----:B------:R-:W-:Y:S01]  /*0c10*/  UTMALDG.2D [UR24], [UR46], desc[URZ] ;  /* 0x0000ff182e0075b4 */ /* 0x000fe20008009000 */
[----:B------:R-:W-:Y:S01]  /*0c20*/  UMOV UR17, UR25 ;  /* 0x0000001900117c82 */ /* 0x000fe20008000000 */
[----:B------:R-:W-:Y:S01]  /*0c30*/  UMOV UR9, UR25 ;  /* 0x0000001900097c82 */ /* 0x000fe20008000000 */
[----:B-1----:R-:W-:Y:S01]  /*0c40*/  IMAD.U32 R2, RZ, RZ, UR32 ;  /* 0x00000020ff027e24 */ /* 0x002fe2000f8e00ff */
[----:B------:R-:W-:Y:S01]  /*0c50*/  UIADD3 UR32, UPT, UPT, UR20, 0x1, URZ ;  /* 0x0000000114207890 */ /* 0x000fe2000fffe0ff */
[----:B------:R-:W-:Y:S03]  /*0c60*/  UTMALDG.2D.MULTICAST [UR4], [UR44], UR30, desc[URZ] ;  /* 0x0000ff042c0073b4 */ /* 0x000fe6000800981e */
[----:B------:R-:W-:Y:S01]  /*0c70*/  UISETP.NE.AND UP0, UPT, UR32, 0x20, UPT ;  /* 0x000000202000788c */ /* 0x000fe2000bf05270 */
[----:B------:R1:W-:Y:S01]  /*0c80*/  UTMALDG.3D [UR16], [UR42], desc[URZ] ;  /* 0x0000ff102a0075b4 */ /* 0x0003e20008011000 */
[----:B------:R3:W-:Y:S01]  /*0c90*/  UTMALDG.3D.MULTICAST [UR8], [UR40], UR30, desc[URZ] ;  /* 0x0000ff08280073b4 */ /* 0x0007e2000801181e */
[----:B------:R3:W4:Y:S01]  /*0ca0*/  @!P0 SYNCS.PHASECHK.TRANS64.TRYWAIT P2, [UR33+0x20], R2 ;  /* 0x00002002ff0085a7 */ /* 0x0007220008041121 */
[----:B-1----:R-:W-:-:S05]  /*0cb0*/  UMOV UR20, UR32 ;  /* 0x0000002000147c82 */ /* 0x002fca0008000000 */
[----:B------:R-:W-:Y:S05]  /*0cc0*/  BRA.U UP0, `(.L_x_11) ;  /* 0xfffffffd00547547 */ /* 0x000fea000b83ffff */
[----:B------:R-:W1:Y:S01]  /*0cd0*/  LDCU.64 UR4, c[0x0][0x6c0] ;  /* 0x0000d800ff0477ac */ /* 0x000e620008000a00 */
[----:B------:R-:W-:-:S04]  /*0ce0*/  UIADD3 UR39, UPT, UPT, UR36, UR39, URZ ;  /* 0x0000002724277290 */ /* 0x000fc8000fffe0ff */
[----:B------:R-:W-:Y:S02]  /*0cf0*/  UISETP.GE.AND UP0, UPT, UR39, 0x200, UPT ;  /* 0x000002002700788c */ /* 0x000fe4000bf06270 */
[----:B-1----:R-:W-:Y:S01]  /*0d00*/  UIMAD.WIDE.U32 UR6, UR39, UR5, URZ ;  /* 0x00000005270672a5 */ /* 0x002fe2000f8e00ff */
[----:B------:R-:W1:Y:S03]  /*0d10*/  LDCU UR5, c[0x0][0x6d0] ;  /* 0x0000da00ff0577ac */ /* 0x000e660008000800 */
[----:B------:R-:W-:-:S04]  /*0d20*/  UIADD3 UR6, UPT, UPT, UR39, -UR7, URZ ;  /* 0x8000000727067290 */ /* 0x000fc8000fffe0ff */
[----:B------:R-:W-:-:S04]  /*0d30*/  USHF.R.U32.HI UR6, URZ, UR23, UR6 ;  /* 0x00000017ff067299 */ /* 0x000fc80008011606 */
[----:B------:R-:W-:-:S04]  /*0d40*/  UIADD3 UR6, UPT, UPT, UR7, UR6, URZ ;  /* 0x0000000607067290 */ /* 0x000fc8000fffe0ff */
[----:B------:R-:W-:-:S04]  /*0d50*/  USHF.R.U32.HI UR6, URZ, UR22, UR6 ;  /* 0x00000016ff067299 */ /* 0x000fc80008011606 */
[----:B------:R-:W-:-:S04]  /*0d60*/  UIADD3 UR6, UPT, UPT, -UR6, URZ, URZ ;  /* 0x000000ff06067290 */ /* 0x000fc8000fffe1ff */
[----:B------:R-:W-:-:S04]  /*0d70*/  UIMAD UR6, UR4, UR6, UR39 ;  /* 0x00000006040672a4 */ /* 0x000fc8000f8e0227 */
[----:B-1-3--:R-:W-:Y:S01]  /*0d80*/  UIMAD.WIDE.U32 UR8, UR6, UR5, URZ ;  /* 0x00000005060872a5 */ /* 0x00afe2000f8e00ff */
[----:B------:R-:W1:Y:S03]  /*0d90*/  LDCU.64 UR4, c[0x0][0x6d8] ;  /* 0x0000db00ff0477ac */ /* 0x000e660008000a00 */
[----:B------:R-:W-:-:S04]  /*0da0*/  UIADD3 UR7, UPT, UPT, UR6, -UR9, URZ ;  /* 0x8000000906077290 */ /* 0x000fc8000fffe0ff */
[----:B------:R-:W-:-:S04]  /*0db0*/  USHF.R.U32.HI UR7, URZ, UR21, UR7 ;  /* 0x00000015ff077299 */ /* 0x000fc80008011607 */
[----:B------:R-:W-:-:S04]  /*0dc0*/  UIADD3 UR7, UPT, UPT, UR9, UR7, URZ ;  /* 0x0000000709077290 */ /* 0x000fc8000fffe0ff */
[----:B------:R-:W-:-:S04]  /*0dd0*/  USHF.R.U32.HI UR11, URZ, UR15, UR7 ;  /* 0x0000000fff0b7299 */ /* 0x000fc80008011607 */
[----:B-1----:R-:W-:Y:S02]  /*0de0*/  UIMAD.WIDE.U32 UR8, UR11, UR5, URZ ;  /* 0x000000050b0872a5 */ /* 0x002fe4000f8e00ff */
[----:B------:R-:W-:Y:S02]  /*0df0*/  UIADD3 UR8, UPT, UPT, -UR11, URZ, URZ ;  /* 0x000000ff0b087290 */ /* 0x000fe4000fffe1ff */
[----:B------:R-:W-:Y:S01]  /*0e00*/  UIADD3 UR5, UPT, UPT, UR11, -UR9, URZ ;  /* 0x800000090b057290 */ /* 0x000fe2000fffe0ff */
[----:B------:R-:W1:Y:S03]  /*0e10*/  LDCU UR7, c[0x0][0x6cc] ;  /* 0x0000d980ff0777ac */ /* 0x000e660008000800 */
[----:B------:R-:W-:-:S04]  /*0e20*/  USHF.R.U32.HI UR5, URZ, UR14, UR5 ;  /* 0x0000000eff057299 */ /* 0x000fc80008011605 */
[----:B------:R-:W-:-:S04]  /*0e30*/  UIADD3 UR5, UPT, UPT, UR9, UR5, URZ ;  /* 0x0000000509057290 */ /* 0x000fc8000fffe0ff */
[----:B------:R-:W-:-:S04]  /*0e40*/  USHF.R.U32.HI UR5, URZ, UR13, UR5 ;  /* 0x0000000dff057299 */ /* 0x000fc80008011605 */
[----:B------:R-:W-:Y:S02]  /*0e50*/  UIADD3 UR5, UPT, UPT, -UR5, URZ, URZ ;  /* 0x000000ff05057290 */ /* 0x000fe4000fffe1ff */
[----:B-1----:R-:W-:Y:S02]  /*0e60*/  UIMAD UR6, UR7, UR8, UR6 ;  /* 0x00000008070672a4 */ /* 0x002fe4000f8e0206 */
[----:B------:R-:W-:Y:S01]  /*0e70*/  UIMAD UR11, UR4, UR5, UR11 ;  /* 0x00000005040b72a4 */ /* 0x000fe2000f8e020b */
[----:B------:R-:W-:Y:S11]  /*0e80*/  BRA.U !UP0, `(.L_x_12) ;  /* 0xfffffff908947547 */ /* 0x000ff6000b83ffff */
.L_x_8:
[----:B------:R-:W-:Y:S01]  /*0e90*/  UISETP.NE.AND UP0, UPT, UR37, 0x3, UPT ;  /* 0x000000032500788c */ /* 0x000fe2000bf05270 */
[----:B------:R-:W5:Y:S01]  /*0ea0*/  S2UR UR12, SR_CgaCtaId ;  /* 0x00000000000c79c3 */ /* 0x000f620000008800 */
[----:B------:R-:W-:Y:S01]  /*0eb0*/  UIADD3 UR6, UPT, UPT, UR37, 0x2, URZ ;  /* 0x0000000225067890 */ /* 0x000fe2000fffe0ff */
[----:B------:R-:W-:-:S03]  /*0ec0*/  UMOV UR4, 0x400 ;  /* 0x0000040000047882 */ /* 0x000fc60000000000 */
[----:B------:R-:W-:-:S04]  /*0ed0*/  USEL UR6, UR6, 0x1, UP0 ;  /* 0x0000000106067887 */ /* 0x000fc80008000000 */
[----:B------:R-:W-:Y:S02]  /*0ee0*/  UISETP.NE.AND UP0, UPT, UR6, 0x4, UPT ;  /* 0x000000040600788c */ /* 0x000fe4000bf05270 */
[----:B------:R-:W-:Y:S02]  /*0ef0*/  UIADD3 UR6, UPT, UPT, UR6, 0x1, URZ ;  /* 0x0000000106067890 */ /* 0x000fe4000fffe0ff */
[----:B------:R-:W-:Y:S02]  /*0f00*/  UISETP.EQ.XOR UP1, UPT, UR37, 0x3, !UP0 ;  /* 0x000000032500788c */ /* 0x000fe4000c722a70 */
[----:B------:R-:W-:-:S04]  /*0f10*/  USEL UR6, UR6, 0x1, UP0 ;  /* 0x0000000106067887 */ /* 0x000fc80008000000 */
[----:B------:R-:W-:Y:S02]  /*0f20*/  UISETP.EQ.XOR UP1, UPT, UR6, 0x4, UP1 ;  /* 0x000000040600788c */ /* 0x000fe40008f22a70 */
[----:B------:R-:W-:Y:S02]  /*0f30*/  UISETP.NE.AND UP0, UPT, UR6, 0x4, UPT ;  /* 0x000000040600788c */ /* 0x000fe4000bf05270 */
[----:B------:R-:W-:Y:S02]  /*0f40*/  USEL UR5, URZ, 0x1, !UP1 ;  /* 0x00000001ff057887 */ /* 0x000fe4000c800000 */
[----:B-----5:R-:W-:Y:S02]  /*0f50*/  ULEA UR4, UR12, UR4, 0x18 ;  /* 0x000000040c047291 */ /* 0x020fe4000f8ec0ff */
[----:B------:R-:W-:Y:S02]  /*0f60*/  ULOP3.LUT UR5, UR38, UR5, URZ, 0x3c, !UPT ;  /* 0x0000000526057292 */ /* 0x000fe4000f8e3cff */
[----:B------:R-:W-:-:S02]  /*0f70*/  USEL UR6, UR6, URZ, UP0 ;  /* 0x000000ff06067287 */ /* 0x000fc40008000000 */
[----:B------:R-:W-:Y:S02]  /*0f80*/  USHF.L.U32 UR5, UR5, 0x1f, URZ ;  /* 0x0000001f05057899 */ /* 0x000fe400080006ff */
[----:B------:R-:W-:-:S04]  /*0f90*/  ULEA UR4, UR6, UR4, 0x3 ;  /* 0x0000000406047291 */ /* 0x000fc8000f8e18ff */
[----:B------:R-:W-:-:S05]  /*0fa0*/  MOV R2, UR5 ;  /* 0x0000000500027c02 */ /* 0x000fca0008000f00 */
[----:B------:R-:W5:Y:S02]  /*0fb0*/  SYNCS.PHASECHK.TRANS64.TRYWAIT P0, [UR4+0x20], R2 ;  /* 0x00002002ff0075a7 */ /* 0x000f640008001104 */
[----:B-----5:R-:W-:Y:S05]  /*0fc0*/  @!P0 BRA `(.L_x_13) ;  /* 0x0000002c00ec8947 */ /* 0x020fea0003800000 */
.L_x_40:
[----:B------:R-:W-:-:S13]  /*0fd0*/  ELECT P0, URZ, PT ;  /* 0x0000000000ff782f */ /* 0x000fda0003800000 */
[----:B-----5:R-:W-:-:S04]  /*0fe0*/  @P0 MOV R2, 0x8400 ;  /* 0x0000840000020802 */ /* 0x020fc80000000f00 */
[----:B------:R5:W-:Y:S03]  /*0ff0*/  @P0 SYNCS.ARRIVE.TRANS64 RZ, [UR4], R2 ;  /* 0x00000002ffff09a7 */ /* 0x000be60008000004 */
.L_x_7:
[----:B------:R-:W-:-:S09]  /*1000*/  UISETP.NE.AND UP0, UPT, UR29, 0x4, UPT ;  /* 0x000000041d00788c */ /* 0x000fd2000bf05270 */
[----:B------:R-:W-:Y:S05]  /*1010*/  BRA.U UP0, `(.L_x_14) ;  /* 0x0000000900a07547 */ /* 0x000fea000b800000 */
[----:B------:R-:W5:Y:S08]  /*1020*/  S2UR UR30, SR_CTAID.Z ;  /* 0x00000000001e79c3 */ /* 0x000f700000002700 */
[----:B------:R-:W-:Y:S01]  /*1030*/  BAR.SYNC.DEFER_BLOCKING 0x2, 0xa0 ;  /* 0x0082800000007b1d */ /* 0x000fe20000010000 */
[----:B------:R-:W-:Y:S01]  /*1040*/  HFMA2 R6, -RZ, RZ, 0, 5.9604644775390625e-08 ;  /* 0x00000001ff067431 */ /* 0x000fe200000001ff */
[----:B------:R-:W-:-:S04]  /*1050*/  MOV R5, 0x1 ;  /* 0x0000000100057802 */ /* 0x000fc80000000f00 */
[----:B------:R-:W-:Y:S02]  /*1060*/  UMOV UR4, 0x400 ;  /* 0x0000040000047882 */ /* 0x000fe40000000000 */
[----:B------:R-:W-:Y:S02]  /*1070*/  ULEA UR12, UR12, UR4, 0x18 ;  /* 0x000000040c0c7291 */ /* 0x000fe4000f8ec0ff */
[----:B-----5:R-:W-:-:S09]  /*1080*/  UISETP.GT.U32.AND UP0, UPT, UR30, 0x1ff, UPT ;  /* 0x000001ff1e00788c */ /* 0x020fd2000bf04070 */
[----:B------:R-:W-:Y:S05]  /*1090*/  BRA.U UP0, `(.L_x_15) ;  /* 0x00000009004c7547 */ /* 0x000fea000b800000 */
[----:B------:R-:W5:Y:S01]  /*10a0*/  LDS R2, [UR12+0x68] ;  /* 0x0000680cff027984 */ /* 0x000f620008000800 */
[----:B------:R-:W4:Y:S01]  /*10b0*/  LDCU UR4, c[0x0][0x374] ;  /* 0x00006e80ff0477ac */ /* 0x000f220008000800 */
[----:B------:R-:W-:Y:S01]  /*10c0*/  MOV R5, 0x1 ;  /* 0x0000000100057802 */ /* 0x000fe20000000f00 */
[----:B------:R-:W4:Y:S01]  /*10d0*/  LDCU UR16, c[0x0][0x370] ;  /* 0x00006e00ff1077ac */ /* 0x000f220008000800 */
[----:B------:R-:W3:Y:S01]  /*10e0*/  LDCU UR41, c[0x0][0x378] ;  /* 0x00006f00ff2977ac */ /* 0x000ee20008000800 */
[----:B------:R-:W-:Y:S01]  /*10f0*/  UMOV UR5, 0x8a02000 ;  /* 0x08a0200000057882 */ /* 0x000fe20000000000 */
[----:B------:R-:W-:Y:S02]  /*1100*/  USEL UR44, URZ, 0x4000, UP6 ;  /* 0x00004000ff2c7887 */ /* 0x000fe4000b000000 */
[----:B------:R-:W-:Y:S02]  /*1110*/  USEL UR5, UR5, 0x8a00000, !UP5 ;  /* 0x08a0000005057887 */ /* 0x000fe4000e800000 */
[----:B------:R-:W-:-:S02]  /*1120*/  UIADD3 UR20, UPT, UPT, UR12, 0x34c00, URZ ;  /* 0x00034c000c147890 */ /* 0x000fc4000fffe0ff */
[----:B------:R-:W-:Y:S02]  /*1130*/  UIADD3 UR44, UPT, UPT, UR44, UR5, URZ ;  /* 0x000000052c2c7290 */ /* 0x000fe4000fffe0ff */
[----:B------:R-:W-:Y:S02]  /*1140*/  UIADD3 UR24, UPT, UPT, UR12, 0x34400, URZ ;  /* 0x000344000c187890 */ /* 0x000fe4000fffe0ff */
[----:B----4-:R-:W-:Y:S02]  /*1150*/  UIMAD UR16, UR4, UR16, URZ ;  /* 0x00000010041072a4 */ /* 0x010fe4000f8e02ff */
[----:B------:R-:W-:Y:S02]  /*1160*/  UIADD3 UR25, UPT, UPT, UR12, 0x14400, URZ ;  /* 0x000144000c197890 */ /* 0x000fe4000fffe0ff */
[----:B---3--:R-:W-:Y:S02]  /*1170*/  UIMAD UR41, UR16, UR41, URZ ;  /* 0x00000029102972a4 */ /* 0x008fe4000f8e02ff */
[----:B------:R-:W-:-:S02]  /*1180*/  UIADD3 UR26, UPT, UPT, UR12, 0x24400, URZ ;  /* 0x000244000c1a7890 */ /* 0x000fc4000fffe0ff */
[----:B------:R-:W-:Y:S02]  /*1190*/  USHF.R.U32.HI UR20, URZ, 0x4, UR20 ;  /* 0x00000004ff147899 */ /* 0x000fe40008011614 */
[----:B------:R-:W-:Y:S02]  /*11a0*/  USHF.R.U32.HI UR24, URZ, 0x4, UR24 ;  /* 0x00000004ff187899 */ /* 0x000fe40008011618 */
[----:B------:R-:W-:Y:S02]  /*11b0*/  USHF.R.U32.HI UR25, URZ, 0x4, UR25 ;  /* 0x00000004ff197899 */ /* 0x000fe40008011619 */
[----:B------:R-:W-:Y:S01]  /*11c0*/  USHF.R.U32.HI UR26, URZ, 0x4, UR26 ;  /* 0x00000004ff1a7899 */ /* 0x000fe2000801161a */
[----:B-----5:R-:W-:Y:S01]  /*11d0*/  R2UR UR42, R2 ;  /* 0x00000000022a72ca */ /* 0x020fe200000e0000 */
[----:B------:R-:W-:Y:S02]  /*11e0*/  ULOP3.LUT UR33, UR31, 0x3, URZ, 0xfc, !UPT ;  /* 0x000000031f217892 */ /* 0x000fe4000f8efcff */
[----:B------:R-:W-:-:S02]  /*11f0*/  ULOP3.LUT UR20, UR20, 0x3fc0, URZ, 0xc0, !UPT ;  /* 0x00003fc014147892 */ /* 0x000fc4000f8ec0ff */
[----:B------:R-:W-:Y:S02]  /*1200*/  ULOP3.LUT UR24, UR24, 0x3fc0, URZ, 0xc0, !UPT ;  /* 0x00003fc018187892 */ /* 0x000fe4000f8ec0ff */
[----:B------:R-:W-:Y:S02]  /*1210*/  ULOP3.LUT UR25, UR25, 0x3fc0, URZ, 0xc0, !UPT ;  /* 0x00003fc019197892 */ /* 0x000fe4000f8ec0ff */
[----:B------:R-:W-:Y:S02]  /*1220*/  ULOP3.LUT UR26, UR26, 0x3fc0, URZ, 0xc0, !UPT ;  /* 0x00003fc01a1a7892 */ /* 0x000fe4000f8ec0ff */
[----:B------:R-:W-:Y:S02]  /*1230*/  ULEA.HI UR41, UR41, UR41, URZ, 0x1 ;  /* 0x0000002929297291 */ /* 0x000fe4000f8f08ff */
[----:B------:R-:W-:Y:S02]  /*1240*/  UIADD3 UR10, UPT, UPT, UR42, 0x100, URZ ;  /* 0x000001002a0a7890 */ /* 0x000fe4000fffe0ff */
[----:B------:R-:W-:-:S02]  /*1250*/  UIADD3 UR8, UPT, UPT, UR42, 0x40000100, URZ ;  /* 0x400001002a087890 */ /* 0x000fc4000fffe0ff */
[----:B------:R-:W-:Y:S02]  /*1260*/  UIADD3 UR6, UPT, UPT, UR42, -0x7fffff00, URZ ;  /* 0x800001002a067890 */ /* 0x000fe4000fffe0ff */
[----:B------:R-:W-:Y:S02]  /*1270*/  UIADD3 UR4, UPT, UPT, UR42, -0x3fffff00, URZ ;  /* 0xc00001002a047890 */ /* 0x000fe4000fffe0ff */
[----:B------:R-:W-:Y:S02]  /*1280*/  UIADD3 UR11, UPT, UPT, UR42, 0x104, URZ ;  /* 0x000001042a0b7890 */ /* 0x000fe4000fffe0ff */
[----:B------:R-:W-:Y:S02]  /*1290*/  UIADD3 UR9, UPT, UPT, UR42, 0x40000104, URZ ;  /* 0x400001042a097890 */ /* 0x000fe4000fffe0ff */
[----:B------:R-:W-:Y:S02]  /*12a0*/  UIADD3 UR7, UPT, UPT, UR42, -0x7ffffefc, URZ ;  /* 0x800001042a077890 */ /* 0x000fe4000fffe0ff */
[----:B------:R-:W-:-:S02]  /*12b0*/  USHF.R.U32.HI UR19, URZ, 0x1, UR10 ;  /* 0x00000001ff137899 */ /* 0x000fc4000801160a */
[----:B------:R-:W-:Y:S02]  /*12c0*/  USHF.R.U32.HI UR18, URZ, 0x1, UR8 ;  /* 0x00000001ff127899 */ /* 0x000fe40008011608 */
[----:B------:R-:W-:Y:S02]  /*12d0*/  USHF.R.U32.HI UR17, URZ, 0x1, UR6 ;  /* 0x00000001ff117899 */ /* 0x000fe40008011606 */
[----:B------:R-:W-:Y:S02]  /*12e0*/  UIADD3 UR5, UPT, UPT, UR42, -0x3ffffefc, URZ ;  /* 0xc00001042a057890 */ /* 0x000fe4000fffe0ff */
[----:B------:R-:W-:Y:S02]  /*12f0*/  USHF.R.U32.HI UR16, URZ, 0x1, UR4 ;  /* 0x00000001ff107899 */ /* 0x000fe40008011604 */
[----:B------:R-:W-:Y:S02]  /*1300*/  USHF.R.U32.HI UR56, URZ, 0x1a, UR11 ;  /* 0x0000001aff387899 */ /* 0x000fe4000801160b */
[----:B------:R-:W-:-:S02]  /*1310*/  USHF.R.U32.HI UR50, URZ, 0x1a, UR9 ;  /* 0x0000001aff327899 */ /* 0x000fc40008011609 */
[----:B------:R-:W-:Y:S02]  /*1320*/  USHF.R.U32.HI UR46, URZ, 0x1a, UR7 ;  /* 0x0000001aff2e7899 */ /* 0x000fe40008011607 */
[----:B------:R-:W-:Y:S02]  /*1330*/  ULOP3.LUT UR19, UR19, 0x60000000, URZ, 0xc0, !UPT ;  /* 0x6000000013137892 */ /* 0x000fe4000f8ec0ff */
[----:B------:R-:W-:Y:S02]  /*1340*/  ULOP3.LUT UR18, UR18, 0x60000000, URZ, 0xc0, !UPT ;  /* 0x6000000012127892 */ /* 0x000fe4000f8ec0ff */
[----:B------:R-:W-:Y:S02]  /*1350*/  ULOP3.LUT UR17, UR17, 0x60000000, URZ, 0xc0, !UPT ;  /* 0x6000000011117892 */ /* 0x000fe4000f8ec0ff */
[----:B------:R-:W-:Y:S02]  /*1360*/  USHF.R.U32.HI UR45, URZ, 0x1a, UR5 ;  /* 0x0000001aff2d7899 */ /* 0x000fe40008011605 */
[----:B------:R-:W-:-:S02]  /*1370*/  ULOP3.LUT UR16, UR16, 0x60000000, URZ, 0xc0, !UPT ;  /* 0x6000000010107892 */ /* 0x000fc4000f8ec0ff */
[----:B------:R-:W-:Y:S02]  /*1380*/  ULOP3.LUT UR56, UR19, 0x30, UR56, 0xf8, !UPT ;  /* 0x0000003013387892 */ /* 0x000fe4000f8ef838 */
[----:B------:R-:W-:Y:S02]  /*1390*/  ULOP3.LUT UR50, UR18, 0x30, UR50, 0xf8, !UPT ;  /* 0x0000003012327892 */ /* 0x000fe4000f8ef832 */
[----:B------:R-:W-:Y:S02]  /*13a0*/  ULOP3.LUT UR46, UR17, 0x30, UR46, 0xf8, !UPT ;  /* 0x00000030112e7892 */ /* 0x000fe4000f8ef82e */
[----:B------:R-:W-:Y:S02]  /*13b0*/  ULOP3.LUT UR45, UR16, 0x30, UR45, 0xf8, !UPT ;  /* 0x00000030102d7892 */ /* 0x000fe4000f8ef82d */
[----:B------:R-:W-:Y:S02]  /*13c0*/  ULOP3.LUT UR57, UR56, UR44, URZ, 0xfc, !UPT ;  /* 0x0000002c38397292 */ /* 0x000fe4000f8efcff */
[----:B------:R-:W-:-:S02]  /*13d0*/  ULOP3.LUT UR51, UR50, UR44, URZ, 0xfc, !UPT ;  /* 0x0000002c32337292 */ /* 0x000fc4000f8efcff */
[----:B------:R-:W-:Y:S02]  /*13e0*/  ULOP3.LUT UR47, UR46, UR44, URZ, 0xfc, !UPT ;  /* 0x0000002c2e2f7292 */ /* 0x000fe4000f8efcff */
[----:B------:R-:W-:Y:S02]  /*13f0*/  ULOP3.LUT UR45, UR45, UR44, URZ, 0xfc, !UPT ;  /* 0x0000002c2d2d7292 */ /* 0x000fe4000f8efcff */
[----:B------:R-:W-:Y:S02]  /*1400*/  ULOP3.LUT UR31, UR31, 0xffff, URZ, 0xc0, !UPT ;  /* 0x0000ffff1f1f7892 */ /* 0x000fe4000f8ec0ff */
[----:B------:R-:W-:Y:S02]  /*1410*/  ULOP3.LUT UR33, UR33, 0xffff, URZ, 0xc0, !UPT ;  /* 0x0000ffff21217892 */ /* 0x000fe4000f8ec0ff */
[----:B------:R-:W-:Y:S02]  /*1420*/  ULOP3.LUT UR20, UR20, 0x10000, URZ, 0xfc, !UPT ;  /* 0x0001000014147892 */ /* 0x000fe4000f8efcff */
[----:B------:R-:W-:-:S02]  /*1430*/  ULOP3.LUT UR24, UR24, 0x10000, URZ, 0xfc, !UPT ;  /* 0x0001000018187892 */ /* 0x000fc4000f8efcff */
[----:B------:R-:W-:Y:S02]  /*1440*/  ULOP3.LUT UR25, UR25, 0x10000, URZ, 0xfc, !UPT ;  /* 0x0001000019197892 */ /* 0x000fe4000f8efcff */
[----:B------:R-:W-:Y:S02]  /*1450*/  ULOP3.LUT UR26, UR26, 0x10000, URZ, 0xfc, !UPT ;  /* 0x000100001a1a7892 */ /* 0x000fe4000f8efcff */
[----:B------:R-:W-:Y:S01]  /*1460*/  USHF.R.S32.HI UR41, URZ, 0x1, UR41 ;  /* 0x00000001ff297899 */ /* 0x000fe20008011429 */
[----:B------:R-:W-:Y:S01]  /*1470*/  UMOV UR40, URZ ;  /* 0x000000ff00287c82 */ /* 0x000fe20008000000 */
[----:B------:R-:W-:Y:S01]  /*1480*/  UMOV UR39, URZ ;  /* 0x000000ff00277c82 */ /* 0x000fe20008000000 */
[----:B------:R-:W-:Y:S01]  /*1490*/  UMOV UR37, URZ ;  /* 0x000000ff00257c82 */ /* 0x000fe20008000000 */
[----:B------:R-:W-:Y:S01]  /*14a0*/  UMOV UR56, URZ ;  /* 0x000000ff00387c82 */ /* 0x000fe20008000000 */
[----:B------:R-:W-:Y:S01]  /*14b0*/  UMOV UR50, URZ ;  /* 0x000000ff00327c82 */ /* 0x000fe20008000000 */
[----:B------:R-:W-:Y:S01]  /*14c0*/  UMOV UR46, URZ ;  /* 0x000000ff002e7c82 */ /* 0x000fe20008000000 */
[----:B------:R-:W-:-:S05]  /*14d0*/  UMOV UR44, URZ ;  /* 0x000000ff002c7c82 */ /* 0x000fca0008000000 */
.L_x_20:
[----:B------:R-:W-:Y:S01]  /*14e0*/  USHF.L.U32 UR16, UR39, 0x1f, URZ ;  /* 0x0000001f27107899 */ /* 0x000fe200080006ff */
[----:B------:R-:W-:Y:S01]  /*14f0*/  SHF.L.U32 R3, R5, 0x1f, RZ ;  /* 0x0000001f05037819 */ /* 0x000fe200000006ff */
[----:B------:R-:W-:Y:S02]  /*1500*/  ULEA UR17, UR37, UR12, 0x3 ;  /* 0x0000000c25117291 */ /* 0x000fe4000f8e18ff */
[----:B---3--:R-:W-:Y:S02]  /*1510*/  ULEA UR18, UR40, UR12, 0x3 ;  /* 0x0000000c28127291 */ /* 0x008fe4000f8e18ff */
[----:B----4-:R-:W-:Y:S01]  /*1520*/  MOV R2, UR16 ;  /* 0x0000001000027c02 */ /* 0x010fe20008000f00 */
[----:B------:R-:W-:Y:S02]  /*1530*/  ULEA UR19, UR40, UR42, 0x7 ;  /* 0x0000002a28137291 */ /* 0x000fe4000f8e38ff */
[----:B------:R-:W-:Y:S02]  /*1540*/  UIADD3 UR30, UPT, UPT, UR41, UR30, URZ ;  /* 0x0000001e291e7290 */ /* 0x000fe4000fffe0ff */
[----:B-----5:R3:W4:Y:S01]  /*1550*/  SYNCS.PHASECHK.TRANS64.TRYWAIT P1, [UR17], R2 ;  /* 0x00000002ff0075a7 */ /* 0x0207220008021111 */
[----:B------:R-:W-:Y:S01]  /*1560*/  UPLOP3.LUT UP2, UPT, UPT, UPT, UPT, 0x40, 0x4 ;  /* 0x000000000004789c */ /* 0x000fe20003f4e870 */
[----:B------:R-:W5:Y:S02]  /*1570*/  SYNCS.PHASECHK.TRANS64.TRYWAIT P0, [UR18+0x50], R3 ;  /* 0x00005003ff0075a7 */ /* 0x000f640008001112 */
[----:B---345:R-:W-:Y:S08]  /*1580*/  @!P0 BRA `(.L_x_16) ;  /* 0x00000028009c8947 */ /* 0x038ff00003800000 */
.L_x_42:
[----:B------:R-:W-:-:S05]  /*1590*/  UMOV UR35, URZ ;  /* 0x000000ff00237c82 */ /* 0x000fca0008000000 */
.L_x_19:
[----:B------:R-:W-:Y:S02]  /*15a0*/  USHF.L.U32 UR38, UR37, 0xa, URZ ;  /* 0x0000000a25267899 */ /* 0x000fe400080006ff */
[----:B------:R-:W-:Y:S02]  /*15b0*/  UIADD3 UR27, UPT, UPT, UR37, 0x1, URZ ;  /* 0x00000001251b7890 */ /* 0x000fe4000fffe0ff */
[----:B------:R-:W-:Y:S02]  /*15c0*/  UISETP.GT.U32.AND UP0, UPT, UR35, 0x1e, UPT ;  /* 0x0000001e2300788c */ /* 0x000fe4000bf04070 */
[----:B----4-:R-:W-:Y:S02]  /*15d0*/  USHF.L.U32 UR62, UR37, 0x5, URZ ;  /* 0x00000005253e7899 */ /* 0x010fe400080006ff */
[----:B------:R-:W-:Y:S02]  /*15e0*/  UIADD3 UR16, UPT, UPT, UR38, 0x6, URZ ;  /* 0x0000000626107890 */ /* 0x000fe4000fffe0ff */
[----:B------:R-:W-:Y:S01]  /*15f0*/  ULEA UR17, UR37, UR12, 0x3 ;  /* 0x0000000c25117291 */ /* 0x000fe2000f8e18ff */
[----:B------:R-:W-:Y:S01]  /*1600*/  PLOP3.LUT P0, PT, PT, PT, UP0, 0x80, 0x8 ;  /* 0x000000000008781c */ /* 0x000fe20003f0f008 */
[----:B------:R-:W-:Y:S02]  /*1610*/  UISETP.NE.AND UP1, UPT, UR27, 0x4, UPT ;  /* 0x000000041b00788c */ /* 0x000fe4000bf25270 */
[----:B------:R-:W-:Y:S02]  /*1620*/  UIADD3 UR64, UPT, UPT, UR62, UR24, URZ ;  /* 0x000000183e407290 */ /* 0x000fe4000fffe0ff */
[----:B------:R-:W-:Y:S02]  /*1630*/  UIADD3 UR60, UPT, UPT, UR38, UR26, URZ ;  /* 0x0000001a263c7290 */ /* 0x000fe4000fffe0ff */
[----:B------:R-:W-:Y:S02]  /*1640*/  UIADD3 UR58, UPT, UPT, UR38, UR25, URZ ;  /* 0x00000019263a7290 */ /* 0x000fe4000fffe0ff */
[----:B------:R-:W-:Y:S02]  /*1650*/  UIADD3 UR54, UPT, UPT, UR26, 0x2, UR38 ;  /* 0x000000021a367890 */ /* 0x000fe4000fffe026 */
[----:B------:R-:W-:Y:S02]  /*1660*/  UIADD3 UR52, UPT, UPT, UR25, 0x2, UR38 ;  /* 0x0000000219347890 */ /* 0x000fe4000fffe026 */
[----:B------:R-:W-:Y:S02]  /*1670*/  UIADD3 UR48, UPT, UPT, UR26, 0x4, UR38 ;  /* 0x000000041a307890 */ /* 0x000fe4000fffe026 */
[----:B------:R-:W-:Y:S02]  /*1680*/  UIADD3 UR36, UPT, UPT, UR16, UR26, URZ ;  /* 0x0000001a10247290 */ /* 0x000fe4000fffe0ff */
[----:B------:R-:W-:Y:S02]  /*1690*/  UIADD3 UR62, UPT, UPT, UR62, UR20, URZ ;  /* 0x000000143e3e7290 */ /* 0x000fe4000fffe0ff */
[----:B------:R-:W-:Y:S02]  /*16a0*/  UIADD3 UR38, UPT, UPT, UR25, 0x4, UR38 ;  /* 0x0000000419267890 */ /* 0x000fe4000fffe026 */
[----:B------:R-:W-:Y:S02]  /*16b0*/  UIADD3 UR34, UPT, UPT, UR17, 0x20, URZ ;  /* 0x0000002011227890 */ /* 0x000fe4000fffe0ff */
[----:B------:R-:W-:Y:S02]  /*16c0*/  USEL UR32, URZ, 0x1, UP1 ;  /* 0x00000001ff207887 */ /* 0x000fe40008800000 */
[----:B------:R-:W-:Y:S02]  /*16d0*/  UIADD3 UR16, UPT, UPT, UR16, UR25, URZ ;  /* 0x0000001910107290 */ /* 0x000fe4000fffe0ff */
[----:B------:R-:W-:Y:S01]  /*16e0*/  USEL UR37, UR27, URZ, UP1 ;  /* 0x000000ff1b257287 */ /* 0x000fe20008800000 */
[----:B------:R-:W-:Y:S01]  /*16f0*/  UMOV UR65, 0x4008 ;  /* 0x0000400800417882 */ /* 0x000fe20000000000 */
[----:B------:R-:W-:Y:S01]  /*1700*/  UMOV UR63, 0x4008 ;  /* 0x00004008003f7882 */ /* 0x000fe20000000000 */
[----:B------:R-:W-:Y:S01]  /*1710*/  UMOV UR61, 0x40004040 ;  /* 0x40004040003d7882 */ /* 0x000fe20000000000 */
[----:B------:R-:W-:Y:S01]  /*1720*/  UMOV UR59, 0x40004040 ;  /* 0x40004040003b7882 */ /* 0x000fe20000000000 */
[----:B------:R-:W-:Y:S01]  /*1730*/  UMOV UR55, 0x40004040 ;  /* 0x4000404000377882 */ /* 0x000fe20000000000 */
[----:B------:R-:W-:Y:S01]  /*1740*/  UMOV UR53, 0x40004040 ;  /* 0x4000404000357882 */ /* 0x000fe20000000000 */
[----:B------:R-:W-:Y:S01]  /*1750*/  UMOV UR49, 0x40004040 ;  /* 0x4000404000317882 */ /* 0x000fe20000000000 */
[----:B-----5:R-:W-:Y:S05]  /*1760*/  @P1 BRA `(.L_x_17) ;  /* 0x0000000000101947 */ /* 0x020fea0003800000 */
[----:B------:R-:W-:Y:S06]  /*1770*/  USHF.L.U32 UR27, UR39, 0x1f, URZ ;  /* 0x0000001f271b7899 */ /* 0x000fec00080006ff */
[----:B---3--:R-:W-:Y:S04]  /*1780*/  MOV R2, UR27 ;  /* 0x0000001b00027c02 */ /* 0x008fe80008000f00 */
[----:B------:R-:W3:Y:S02]  /*1790*/  SYNCS.PHASECHK.TRANS64.TRYWAIT P1, [UR17], R2 ;  /* 0x00000002ff0075a7 */ /* 0x000ee40008021111 */
[----:B---3--:R-:W-:Y:S05]  /*17a0*/  @!P1 BRA `(.L_x_18) ;  /* 0x0000002800349947 */ /* 0x008fea0003800000 */
.L_x_17:
[----:B------:R-:W-:Y:S01]  /*17b0*/  ULOP3.LUT UR39, UR39, UR32, URZ, 0x3c, !UPT ;  /* 0x0000002027277292 */ /* 0x000fe2000f8e3cff */
[----:B------:R-:W-:Y:S01]  /*17c0*/  PLOP3.LUT P1, PT, PT, PT, PT, 0x80, 0x8 ;  /* 0x000000000008781c */ /* 0x000fe20003f2f070 */
[----:B------:R-:W-:Y:S01]  /*17d0*/  @!UP0 ULEA UR17, UR37, UR12, 0x3 ;  /* 0x0000000c25118291 */ /* 0x000fe2000f8e18ff */
[----:B------:R4:W-:Y:S01]  /*17e0*/  UTCCP.T.S.4x32dp128bit tmem[UR42+0x100], gdesc[UR64] ;  /* 0x000100402a0079e7 */ /* 0x0009e20009100000 */
[----:B------:R-:W-:Y:S01]  /*17f0*/  UMOV UR70, UR16 ;  /* 0x0000001000467c82 */ /* 0x000fe20008000000 */
[----:B------:R-:W-:Y:S01]  /*1800*/  @!UP0 USHF.L.U32 UR16, UR39, 0x1f, URZ ;  /* 0x0000001f27108899 */ /* 0x000fe200080006ff */
[----:B------:R4:W-:Y:S01]  /*1810*/  UTCCP.T.S.4x32dp128bit tmem[UR42+0x104], gdesc[UR62] ;  /* 0x0001043e2a0079e7 */ /* 0x0009e20009100000 */
[----:B------:R4:W-:Y:S01]  /*1820*/  UTCQMMA gdesc[UR58], gdesc[UR60], tmem[UR19], tmem[UR56], idesc[UR57], tmem[UR10], UP2 ;  /* 0x000a383c3a007dea */ /* 0x0009e20009000313 */
[----:B------:R-:W-:Y:S01]  /*1830*/  UMOV UR66, UR38 ;  /* 0x0000002600427c82 */ /* 0x000fe20008000000 */
[----:B------:R-:W-:Y:S01]  /*1840*/  UMOV UR67, 0x40004040 ;  /* 0x4000404000437882 */ /* 0x000fe20000000000 */
[----:B------:R4:W-:Y:S01]  /*1850*/  UTCQMMA gdesc[UR52], gdesc[UR54], tmem[UR19], tmem[UR50], idesc[UR51], tmem[UR8], UPT ;  /* 0x0008323634007dea */ /* 0x0009e2000b800313 */
[----:B---3--:R-:W-:Y:S01]  /*1860*/  MOV R2, UR16 ;  /* 0x0000001000027c02 */ /* 0x008fe20008000f00 */
[----:B------:R-:W-:Y:S01]  /*1870*/  UMOV UR68, UR36 ;  /* 0x0000002400447c82 */ /* 0x000fe20008000000 */
[----:B------:R-:W-:Y:S01]  /*1880*/  UMOV UR69, 0x40004040 ;  /* 0x4000404000457882 */ /* 0x000fe20000000000 */
[----:B------:R-:W-:Y:S01]  /*1890*/  UMOV UR71, 0x40004040 ;  /* 0x4000404000477882 */ /* 0x000fe20000000000 */
[----:B------:R4:W-:Y:S01]  /*18a0*/  UTCQMMA gdesc[UR66], gdesc[UR48], tmem[UR19], tmem[UR46], idesc[UR47], tmem[UR6], UPT ;  /* 0x00062e3042007dea */ /* 0x0009e2000b800313 */
[----:B------:R4:W-:Y:S01]  /*18b0*/  UTCQMMA gdesc[UR70], gdesc[UR68], tmem[UR19], tmem[UR44], idesc[UR45], tmem[UR4], UPT ;  /* 0x00042c4446007dea */ /* 0x0009e2000b800313 */
[----:B------:R4:W-:Y:S01]  /*18c0*/  UTCBAR.MULTICAST [UR34], URZ, UR33 ;  /* 0x000000ff220073e9 */ /* 0x0009e20008000821 */
[----:B------:R4:W5:Y:S01]  /*18d0*/  @!P0 SYNCS.PHASECHK.TRANS64.TRYWAIT P1, [UR17], R2 ;  /* 0x00000002ff0085a7 */ /* 0x0009620008021111 */
[----:B------:R-:W-:Y:S02]  /*18e0*/  UIADD3 UR35, UPT, UPT, UR35, 0x1, URZ ;  /* 0x0000000123237890 */ /* 0x000fe4000fffe0ff */
[----:B------:R-:W-:Y:S02]  /*18f0*/  UPLOP3.LUT UP2, UPT, UPT, UPT, UPT, 0x80, 0x8 ;  /* 0x000000000008789c */ /* 0x000fe40003f4f070 */
[----:B------:R-:W-:Y:S09]  /*1900*/  UISETP.NE.AND UP0, UPT, UR35, 0x20, UPT ;  /* 0x000000202300788c */ /* 0x000ff2000bf05270 */
[----:B------:R-:W-:Y:S05]  /*1910*/  BRA.U UP0, `(.L_x_19) ;  /* 0xfffffffd00207547 */ /* 0x000fea000b83ffff */
[----:B------:R-:W-:Y:S02]  /*1920*/  UIADD3 UR18, UPT, UPT, UR18, 0x40, URZ ;  /* 0x0000004012127890 */ /* 0x000fe4000fffe0ff */
[----:B------:R-:W-:-:S04]  /*1930*/  UIADD3 UR40, UPT, UPT, UR40, 0x1, URZ ;  /* 0x0000000128287890 */ /* 0x000fc8000fffe0ff */
[----:B------:R-:W-:-:S03]  /*1940*/  UISETP.NE.AND UP0, UPT, UR40, 0x2, UPT ;  /* 0x000000022800788c */ /* 0x000fc6000bf05270 */
[----:B------:R3:W-:Y:S01]  /*1950*/  UTCBAR.MULTICAST [UR18], URZ, UR31 ;  /* 0x000000ff120073e9 */ /* 0x0007e2000800081f */
[----:B------:R-:W-:Y:S02]  /*1960*/  USEL UR40, UR40, URZ, UP0 ;  /* 0x000000ff28287287 */ /* 0x000fe40008000000 */
[----:B------:R-:W-:Y:S02]  /*1970*/  USEL UR16, URZ, 0x1, UP0 ;  /* 0x00000001ff107887 */ /* 0x000fe40008000000 */
[----:B------:R-:W-:-:S04]  /*1980*/  UISETP.GE.AND UP0, UPT, UR30, 0x200, UPT ;  /* 0x000002001e00788c */ /* 0x000fc8000bf06270 */
[----:B------:R-:W-:-:S05]  /*1990*/  LOP3.LUT R5, R5, UR16, RZ, 0x3c, !PT ;  /* 0x0000001005057c12 */ /* 0x000fca000f8e3cff */
[----:B------:R-:W-:Y:S05]  /*19a0*/  BRA.U !UP0, `(.L_x_20) ;  /* 0xfffffff908cc7547 */ /* 0x000fea000b83ffff */
[----:B------:R-:W-:-:S06]  /*19b0*/  UIADD3 UR40, UPT, UPT, UR40, 0x1, URZ ;  /* 0x0000000128287890 */ /* 0x000fcc000fffe0ff */
[----:B------:R-:W-:Y:S02]  /*19c0*/  MOV R6, UR40 ;  /* 0x0000002800067c02 */ /* 0x000fe40008000f00 */
.L_x_15:
[----:B------:R-:W-:-:S09]  /*19d0*/  UISETP.NE.AND UP0, UPT, UR28, URZ, UPT ;  /* 0x000000ff1c00728c */ /* 0x000fd2000bf05270 */
[----:B------:R-:W-:Y:S05]  /*19e0*/  BRA.U UP0, `(.L_x_14) ;  /* 0x00000001002c7547 */ /* 0x000fea000b800000 */
[----:B----4-:R-:W4:Y:S01]  /*19f0*/  S2R R2, SR_CgaCtaId ;  /* 0x0000000000027919 */ /* 0x010f220000008800 */
[----:B------:R-:W-:Y:S02]  /*1a00*/  ISETP.NE.AND P0, PT, R6, 0x2, PT ;  /* 0x000000020600780c */ /* 0x000fe40003f05270 */
[----:B------:R-:W-:Y:S02]  /*1a10*/  MOV R3, 0x400 ;  /* 0x0000040000037802 */ /* 0x000fe40000000f00 */
[----:B------:R-:W-:-:S04]  /*1a20*/  SEL R4, RZ, 0x1, P0 ;  /* 0x00000001ff047807 */ /* 0x000fc80000000000 */
[----:B------:R-:W-:-:S05]  /*1a30*/  LOP3.LUT R4, R5, R4, RZ, 0x3c, !PT ;  /* 0x0000000405047212 */ /* 0x000fca00078e3cff */
[----:B------:R-:W-:Y:S01]  /*1a40*/  IMAD.U32 R4, R4, -0x80000000, RZ ;  /* 0x8000000004047824 */ /* 0x000fe200078e00ff */
[----:B----4-:R-:W-:Y:S02]  /*1a50*/  LEA R2, R2, R3, 0x18 ;  /* 0x0000000302027211 */ /* 0x010fe400078ec0ff */
[----:B------:R-:W-:-:S05]  /*1a60*/  SEL R3, R6, RZ, P0 ;  /* 0x000000ff06037207 */ /* 0x000fca0000000000 */
[----:B------:R-:W-:-:S04]  /*1a70*/  IMAD R2, R3, 0x8, R2 ;  /* 0x0000000803027824 */ /* 0x000fc800078e0202 */
[----:B------:R-:W4:Y:S02]  /*1a80*/  SYNCS.PHASECHK.TRANS64.TRYWAIT P0, [R2+URZ+0x50], R4 ;  /* 0x00005004020075a7 */ /* 0x000f2400080011ff */
[----:B----4-:R-:W-:Y:S05]  /*1a90*/  @!P0 BRA `(.L_x_21) ;  /* 0x0000002400988947 */ /* 0x010fea0003800000 */
.L_x_14:
[----:B------:R-:W-:-:S06]  /*1aa0*/  UISETP.GT.AND UP0, UPT, UR29, 0x3, UPT ;  /* 0x000000031d00788c */ /* 0x000fcc000bf04270 */
[----:B------:R-:W-:-:S13]  /*1ab0*/  PLOP3.LUT P0, PT, PT, PT, UP0, 0x80, 0x8 ;  /* 0x000000000008781c */ /* 0x000fda0003f0f008 */
[----:B-12345:R-:W-:Y:S05]  /*1ac0*/  @P0 EXIT ;  /* 0x000000000000094d */ /* 0x03efea0003800000 */
[----:B------:R-:W-:-:S09]  /*1ad0*/  UISETP.NE.AND UP0, UPT, UR29, URZ, UPT ;  /* 0x000000ff1d00728c */ /* 0x000fd2000bf05270 */
[----:B------:R-:W-:Y:S05]  /*1ae0*/  BRA.U UP0, `(.L_x_22) ;  /* 0x0000000100b87547 */ /* 0x000fea000b800000 */
[----:B------:R-:W1:Y:S01]  /*1af0*/  S2UR UR6, SR_CgaCtaId ;  /* 0x00000000000679c3 */ /* 0x000e620000008800 */
[----:B------:R-:W-:Y:S01]  /*1b00*/  NOP ;  /* 0x0000000000007918 */ /* 0x000fe20000000000 */
[----:B------:R-:W-:Y:S01]  /*1b10*/  UMOV UR4, 0x40 ;  /* 0x0000004000047882 */ /* 0x000fe20000000000 */
[----:B------:R-:W-:Y:S01]  /*1b20*/  UMOV UR5, 0x400 ;  /* 0x0000040000057882 */ /* 0x000fe20000000000 */
[----:B-1----:R-:W-:Y:S02]  /*1b30*/  ULEA UR4, UR6, UR4, 0x18 ;  /* 0x0000000406047291 */ /* 0x002fe4000f8ec0ff */
[----:B------:R-:W-:-:S07]  /*1b40*/  ULEA UR5, UR6, UR5, 0x18 ;  /* 0x0000000506057291 */ /* 0x000fce000f8ec0ff */
[----:B------:R-:W1:Y:S02]  /*1b50*/  LDS.U8 R2, [UR4] ;  /* 0x00000004ff027984 */ /* 0x000e640008000000 */
[----:B-1----:R-:W-:-:S13]  /*1b60*/  ISETP.NE.AND P0, PT, R2, RZ, PT ;  /* 0x000000ff0200720c */ /* 0x002fda0003f05270 */
[----:B------:R-:W-:Y:S05]  /*1b70*/  @P0 BRA `(.L_x_23) ;  /* 0x00000000007c0947 */ /* 0x000fea0003800000 */
[----:B------:R-:W-:-:S13]  /*1b80*/  ELECT P0, URZ, PT ;  /* 0x0000000000ff782f */ /* 0x000fda0003800000 */
[----:B------:R-:W-:Y:S05]  /*1b90*/  @!P0 BRA `(.L_x_24) ;  /* 0x0000000000848947 */ /* 0x000fea0003800000 */
[----:B------:R-:W-:Y:S01]  /*1ba0*/  UMOV UR4, 0x10 ;  /* 0x0000001000047882 */ /* 0x000fe20000000000 */
[----:B------:R-:W-:-:S04]  /*1bb0*/  IMAD.MOV.U32 R3, RZ, RZ, 0xffff ;  /* 0x0000ffffff037424 */ /* 0x000fc800078e00ff */
[----:B------:R-:W-:Y:S04]  /*1bc0*/  DEPBAR.LE SB1, 0x36 ;  /* 0x00009d800000791a */ /* 0x000fe80000000000 */
[----:B------:R-:W1:Y:S02]  /*1bd0*/  UTCATOMSWS.FIND_AND_SET.ALIGN UP0, UR4, UR4 ;  /* 0x00000004000475e3 */ /* 0x000e640008000800 */
[----:B-1----:R-:W-:Y:S01]  /*1be0*/  PLOP3.LUT P0, PT, PT, PT, UP0, 0x80, 0x8 ;  /* 0x000000000008781c */ /* 0x002fe20003f0f008 */
[----:B------:R-:W-:-:S03]  /*1bf0*/  IMAD.U32 R4, RZ, RZ, UR4 ;  /* 0x00000004ff047e24 */ /* 0x000fc6000f8e00ff */
[----:B------:R-:W-:-:S04]  /*1c00*/  SEL R2, RZ, 0xffffffff, !P0 ;  /* 0xffffffffff027807 */ /* 0x000fc80004000000 */
[----:B------:R-:W-:Y:S01]  /*1c10*/  ISETP.NE.AND P0, PT, R2, RZ, PT ;  /* 0x000000ff0200720c */ /* 0x000fe20003f05270 */
[----:B------:R-:W-:-:S12]  /*1c20*/  IMAD.MOV.U32 R2, RZ, RZ, 0x1 ;  /* 0x00000001ff027424 */ /* 0x000fd800078e00ff */
[----:B------:R-:W-:Y:S05]  /*1c30*/  @P0 BRA `(.L_x_25) ;  /* 0x0000000000240947 */ /* 0x000fea0003800000 */
.L_x_26:
[----:B------:R-:W-:Y:S05]  /*1c40*/  NANOSLEEP 0x64 ;  /* 0x000000640000795d */ /* 0x000fea0003800000 */
[----:B------:R-:W-:-:S05]  /*1c50*/  UMOV UR4, 0x10 ;  /* 0x0000001000047882 */ /* 0x000fca0000000000 */
[----:B------:R-:W-:Y:S04]  /*1c60*/  DEPBAR.LE SB1, 0x36 ;  /* 0x00009d800000791a */ /* 0x000fe80000000000 */
[----:B------:R-:W1:Y:S02]  /*1c70*/  UTCATOMSWS.FIND_AND_SET.ALIGN UP0, UR4, UR4 ;  /* 0x00000004000475e3 */ /* 0x000e640008000800 */
[----:B-1----:R-:W-:-:S04]  /*1c80*/  PLOP3.LUT P0, PT, PT, PT, UP0, 0x80, 0x8 ;  /* 0x000000000008781c */ /* 0x002fc80003f0f008 */
[----:B------:R-:W-:-:S04]  /*1c90*/  SEL R4, RZ, 0xffffffff, !P0 ;  /* 0xffffffffff047807 */ /* 0x000fc80004000000 */
[----:B------:R-:W-:Y:S01]  /*1ca0*/  ISETP.NE.AND P0, PT, R4, RZ, PT ;  /* 0x000000ff0400720c */ /* 0x000fe20003f05270 */
[----:B------:R-:W-:-:S12]  /*1cb0*/  IMAD.U32 R4, RZ, RZ, UR4 ;  /* 0x00000004ff047e24 */ /* 0x000fd8000f8e00ff */
[----:B------:R-:W-:Y:S05]  /*1cc0*/  @!P0 BRA `(.L_x_26) ;  /* 0xfffffffc00dc8947 */ /* 0x000fea000383ffff */
.L_x_25:
[C---:B------:R-:W-:Y:S01]  /*1cd0*/  VIADD R5, R4.reuse, 0x10 ;  /* 0x0000001004057836 */ /* 0x040fe20000000000 */
[----:B------:R-:W-:Y:S01]  /*1ce0*/  UMOV UR4, 0x50 ;  /* 0x0000005000047882 */ /* 0x000fe20000000000 */
[----:B------:R-:W-:Y:S01]  /*1cf0*/  SHF.L.U32 R3, R3, R4, RZ ;  /* 0x0000000403037219 */ /* 0x000fe200000006ff */
[----:B------:R-:W-:Y:S01]  /*1d00*/  ULEA UR4, UR6, UR4, 0x18 ;  /* 0x0000000406047291 */ /* 0x000fe2000f8ec0ff */
[----:B------:R-:W-:Y:S01]  /*1d10*/  IMAD.SHL.U32 R4, R4, 0x20, RZ ;  /* 0x0000002004047824 */ /* 0x000fe200078e00ff */
[----:B------:R-:W-:-:S04]  /*1d20*/  SHF.L.U32 R2, R2, R5, RZ ;  /* 0x0000000502027219 */ /* 0x000fc800000006ff */
[----:B------:R-:W-:-:S05]  /*1d30*/  LOP3.LUT R2, R2, R3, RZ, 0xfc, !PT ;  /* 0x0000000302027212 */ /* 0x000fca00078efcff */
[----:B------:R1:W-:Y:S04]  /*1d40*/  ATOMS.OR RZ, [UR4], R2 ;  /* 0x00000002ffff798c */ /* 0x0003e8000b000004 */
[----:B------:R1:W-:Y:S01]  /*1d50*/  STS [UR5+0x68], R4 ;  /* 0x00006804ff007988 */ /* 0x0003e20008000805 */
[----:B------:R-:W-:Y:S05]  /*1d60*/  BRA `(.L_x_24) ;  /* 0x0000000000107947 */ /* 0x000fea0003800000 */
.L_x_23:
[----:B------:R-:W-:-:S05]  /*1d70*/  MOV R2, 0xffffffff ;  /* 0xffffffff00027802 */ /* 0x000fca0000000f00 */
[----:B------:R1:W-:Y:S02]  /*1d80*/  STS [UR5+0x68], R2 ;  /* 0x00006802ff007988 */ /* 0x0003e40008000805 */
[----:B-1----:R-:W-:Y:S02]  /*1d90*/  MOV R2, 0x1db0 ;  /* 0x00001db000027802 */ /* 0x002fe40000000f00 */
[----:B------:R-:W-:Y:S05]  /*1da0*/  CALL.REL.NOINC `($__internal_1_$__cuda_sm10x_tcgen05_guardrail_trap_phase_invalid_during_alloc) ;  /* 0x0000002400147944 */ /* 0x000fea0003c00000 */
.L_x_24:
[----:B------:R-:W-:Y:S05]  /*1db0*/  WARPSYNC.ALL ;  /* 0x0000000000007948 */ /* 0x000fea0003800000 */
[----:B------:R-:W-:Y:S01]  /*1dc0*/  NOP ;  /* 0x0000000000007918 */ /* 0x000fe20000000000 */
.L_x_22:
[----:B------:R-:W2:Y:S08]  /*1dd0*/  S2UR UR10, SR_CgaCtaId ;  /* 0x00000000000a79c3 */ /* 0x000eb00000008800 */
[----:B------:R-:W-:Y:S06]  /*1de0*/  BAR.SYNC.DEFER_BLOCKING 0x2, 0xa0 ;  /* 0x0082800000007b1d */ /* 0x000fec0000010000 */
[----:B------:R-:W-:-:S02]  /*1df0*/  UMOV UR4, 0x400 ;  /* 0x0000040000047882 */ /* 0x000fc40000000000 */
[----:B------:R-:W3:Y:S01]  /*1e00*/  S2UR UR19, SR_CTAID.Z ;  /* 0x00000000001379c3 */ /* 0x000ee20000002700 */
[----:B--2---:R-:W-:Y:S02]  /*1e10*/  ULEA UR10, UR10, UR4, 0x18 ;  /* 0x000000040a0a7291 */ /* 0x004fe4000f8ec0ff */
[----:B---3--:R-:W-:-:S07]  /*1e20*/  UISETP.GT.U32.AND UP0, UPT, UR19, 0x1ff, UPT ;  /* 0x000001ff1300788c */ /* 0x008fce000bf04070 */
[----:B-1----:R-:W1:Y:S02]  /*1e30*/  LDS R2, [UR10+0x68] ;  /* 0x0000680aff027984 */ /* 0x002e640008000800 */
[----:B-1----:R-:W-:Y:S01]  /*1e40*/  R2UR UR20, R2 ;  /* 0x00000000021472ca */ /* 0x002fe200000e0000 */
[----:B------:R-:W-:-:S14]  /*1e50*/  BRA.U UP0, `(.L_x_27) ;  /* 0x0000001d00507547 */ /* 0x000fdc000b800000 */
[----:B------:R-:W1:Y:S01]  /*1e60*/  LDCU.64 UR4, c[0x0][0x6c0] ;  /* 0x0000d800ff0477ac */ /* 0x000e620008000a00 */
[----:B------:R-:W-:Y:S01]  /*1e70*/  SHF.R.U32.HI R2, RZ, 0x5, R0 ;  /* 0x00000005ff027819 */ /* 0x000fe20000011600 */
[----:B------:R-:W-:Y:S01]  /*1e80*/  IMAD.SHL.U32 R3, R0, 0x40, RZ ;  /* 0x0000004000037824 */ /* 0x000fe200078e00ff */
[----:B------:R-:W2:Y:S01]  /*1e90*/  S2UR UR18, SR_CTAID.X ;  /* 0x00000000001279c3 */ /* 0x000ea20000002500 */
[----:B------:R-:W3:Y:S01]  /*1ea0*/  LDCU UR8, c[0x0][0x6d0] ;  /* 0x0000da00ff0877ac */ /* 0x000ee20008000800 */
[----:B------:R-:W-:Y:S01]  /*1eb0*/  R2UR UR29, R2 ;  /* 0x00000000021d72ca */ /* 0x000fe200000e0000 */
[----:B------:R-:W-:Y:S01]  /*1ec0*/  IMAD.SHL.U32 R5, R0, 0x80, RZ ;  /* 0x0000008000057824 */ /* 0x000fe200078e00ff */
[----:B------:R-:W-:Y:S01]  /*1ed0*/  LOP3.LUT R3, R3, 0x7c0, RZ, 0xc0, !PT ;  /* 0x000007c003037812 */ /* 0x000fe200078ec0ff */
[----:B------:R-:W4:Y:S03]  /*1ee0*/  LDCU UR16, c[0x0][0x374] ;  /* 0x00006e80ff1077ac */ /* 0x000f260008000800 */
[----:B------:R-:W-:Y:S01]  /*1ef0*/  LOP3.LUT R5, R5, 0xf80, RZ, 0xc0, !PT ;  /* 0x00000f8005057812 */ /* 0x000fe200078ec0ff */
[----:B------:R-:W4:Y:S01]  /*1f00*/  LDCU UR12, c[0x0][0x370] ;  /* 0x00006e00ff0c77ac */ /* 0x000f220008000800 */
[----:B------:R-:W5:Y:S05]  /*1f10*/  LDCU UR11, c[0x0][0x378] ;  /* 0x00006f00ff0b77ac */ /* 0x000f6a0008000800 */
[----:B------:R-:W-:Y:S01]  /*1f20*/  IMAD.U32 R82, RZ, RZ, UR29 ;  /* 0x0000001dff527e24 */ /* 0x000fe2000f8e00ff */
[----:B-1----:R-:W-:-:S03]  /*1f30*/  UIMAD.WIDE.U32 UR6, UR19, UR5, URZ ;  /* 0x00000005130672a5 */ /* 0x002fc6000f8e00ff */
[C---:B------:R-:W-:Y:S01]  /*1f40*/  IMAD R3, R82.reuse, 0x800, R3 ;  /* 0x0000080052037824 */ /* 0x040fe200078e0203 */
[----:B------:R-:W1:Y:S01]  /*1f50*/  LDCU.64 UR24, c[0x0][0x348] ;  /* 0x00006900ff1877ac */ /* 0x000e620008000a00 */
[----:B------:R-:W-:Y:S02]  /*1f60*/  IMAD R82, R82, 0x1000, R5 ;  /* 0x0000100052527824 */ /* 0x000fe400078e0205 */
[----:B------:R-:W-:Y:S01]  /*1f70*/  VIADD R3, R3, UR10 ;  /* 0x0000000a03037c36 */ /* 0x000fe20008000000 */
[----:B------:R-:W-:Y:S01]  /*1f80*/  UIADD3 UR5, UPT, UPT, UR19, -UR7, URZ ;  /* 0x8000000713057290 */ /* 0x000fe2000fffe0ff */
[----:B------:R-:W-:Y:S01]  /*1f90*/  VIADD R82, R82, UR10 ;  /* 0x0000000a52527c36 */ /* 0x000fe20008000000 */
[----:B------:R-:W-:Y:S01]  /*1fa0*/  UMOV UR26, 0x400 ;  /* 0x00000400001a7882 */ /* 0x000fe20000000000 */
[C---:B------:R-:W-:Y:S01]  /*1fb0*/  VIADD R0, R3.reuse, 0x430 ;  /* 0x0000043003007836 */ /* 0x040fe20000000000 */
[----:B------:R-:W-:Y:S01]  /*1fc0*/  USHF.R.U32.HI UR5, URZ, UR23, UR5 ;  /* 0x00000017ff057299 */ /* 0x000fe20008011605 */
[----:B------:R-:W-:Y:S01]  /*1fd0*/  VIADD R5, R3, 0x420 ;  /* 0x0000042003057836 */ /* 0x000fe20000000000 */
[----:B----4-:R-:W-:-:S02]  /*1fe0*/  UIMAD UR12, UR16, UR12, URZ ;  /* 0x0000000c100c72a4 */ /* 0x010fc4000f8e02ff */
[----:B------:R-:W-:Y:S01]  /*1ff0*/  UIADD3 UR5, UPT, UPT, UR7, UR5, URZ ;  /* 0x0000000507057290 */ /* 0x000fe2000fffe0ff */
[----:B------:R-:W-:Y:S01]  /*2000*/  SHF.R.U32.HI R81, RZ, 0x3, R0 ;  /* 0x00000003ff517819 */ /* 0x000fe20000011600 */
[----:B------:R-:W4:Y:S01]  /*2010*/  LDCU.64 UR6, c[0x0][0x6d8] ;  /* 0x0000db00ff0677ac */ /* 0x000f220008000a00 */
[----:B------:R-:W-:Y:S02]  /*2020*/  SHF.R.U32.HI R80, RZ, 0x3, R5 ;  /* 0x00000003ff507819 */ /* 0x000fe40000011605 */
[----:B------:R-:W-:Y:S01]  /*2030*/  LOP3.LUT R81, R0, 0x30, R81, 0x78, !PT ;  /* 0x0000003000517812 */ /* 0x000fe200078e7851 */
[----:B------:R-:W-:Y:S01]  /*2040*/  USHF.R.U32.HI UR5, URZ, UR22, UR5 ;  /* 0x00000016ff057299 */ /* 0x000fe20008011605 */
[----:B------:R-:W-:Y:S01]  /*2050*/  VIADD R0, R3, 0x410 ;  /* 0x0000041003007836 */ /* 0x000fe20000000000 */
[----:B------:R-:W-:Y:S01]  /*2060*/  LOP3.LUT R80, R5, 0x30, R80, 0x78, !PT ;  /* 0x0000003005507812 */ /* 0x000fe200078e7850 */
[----:B------:R-:W-:Y:S01]  /*2070*/  VIADD R3, R3, 0x400 ;  /* 0x0000040003037836 */ /* 0x000fe20000000000 */
[----:B------:R-:W-:Y:S01]  /*2080*/  UIADD3 UR5, UPT, UPT, -UR5, URZ, URZ ;  /* 0x000000ff05057290 */ /* 0x000fe2000fffe1ff */
[----:B------:R-:W-:Y:S01]  /*2090*/  VIADD R5, R82, 0x4420 ;  /* 0x0000442052057836 */ /* 0x000fe20000000000 */
[----:B------:R-:W-:Y:S01]  /*20a0*/  SHF.R.U32.HI R79, RZ, 0x3, R0 ;  /* 0x00000003ff4f7819 */ /* 0x000fe20000011600 */
[----:B-----5:R-:W-:Y:S01]  /*20b0*/  UIMAD UR11, UR12, UR11, URZ ;  /* 0x0000000b0c0b72a4 */ /* 0x020fe2000f8e02ff */
[----:B------:R-:W-:Y:S01]  /*20c0*/  SHF.R.U32.HI R78, RZ, 0x3, R3 ;  /* 0x00000003ff4e7819 */ /* 0x000fe20000011603 */
[----:B------:R-:W-:Y:S01]  /*20d0*/  UIMAD UR5, UR4, UR5, UR19 ;  /* 0x00000005040572a4 */ /* 0x000fe2000f8e0213 */
[----:B------:R-:W-:Y:S01]  /*20e0*/  LOP3.LUT R79, R0, 0x30, R79, 0x78, !PT ;  /* 0x00000030004f7812 */ /* 0x000fe200078e784f */
[----:B------:R-:W-:Y:S01]  /*20f0*/  VIADD R0, R82, 0x4430 ;  /* 0x0000443052007836 */ /* 0x000fe20000000000 */
[----:B------:R-:W-:Y:S01]  /*2100*/  LOP3.LUT R78, R3, 0x30, R78, 0x78, !PT ;  /* 0x00000030034e7812 */ /* 0x000fe200078e784e */
[----:B---3--:R-:W-:Y:S01]  /*2110*/  UIMAD.WIDE.U32 UR8, UR5, UR8, URZ ;  /* 0x00000008050872a5 */ /* 0x008fe2000f8e00ff */
[----:B------:R-:W-:Y:S01]  /*2120*/  SHF.R.U32.HI R76, RZ, 0x3, R5 ;  /* 0x00000003ff4c7819 */ /* 0x000fe20000011605 */
[----:B------:R-:W-:Y:S01]  /*2130*/  UMOV UR17, 0x400 ;  /* 0x0000040000117882 */ /* 0x000fe20000000000 */
[----:B------:R-:W-:Y:S01]  /*2140*/  SHF.R.U32.HI R77, RZ, 0x3, R0 ;  /* 0x00000003ff4d7819 */ /* 0x000fe20000011600 */
[----:B------:R-:W-:Y:S01]  /*2150*/  UIADD3 UR4, UPT, UPT, UR5, -UR9, URZ ;  /* 0x8000000905047290 */ /* 0x000fe2000fffe0ff */
[----:B------:R-:W-:Y:S01]  /*2160*/  LOP3.LUT R76, R5, 0x70, R76, 0x78, !PT ;  /* 0x00000070054c7812 */ /* 0x000fe200078e784c */
[----:B------:R-:W-:Y:S01]  /*2170*/  UMOV UR27, 0x400 ;  /* 0x00000400001b7882 */ /* 0x000fe20000000000 */
[----:B------:R-:W-:Y:S01]  /*2180*/  LOP3.LUT R77, R0, 0x70, R77, 0x78, !PT ;  /* 0x00000070004d7812 */ /* 0x000fe200078e784d */
[----:B------:R-:W-:Y:S01]  /*2190*/  USHF.R.U32.HI UR4, URZ, UR21, UR4 ;  /* 0x00000015ff047299 */ /* 0x000fe20008011604 */
[C---:B------:R-:W-:Y:S01]  /*21a0*/  VIADD R0, R82.reuse, 0x4410 ;  /* 0x0000441052007836 */ /* 0x040fe20000000000 */
[----:B--2---:R-:W-:Y:S01]  /*21b0*/  USHF.L.U32 UR18, UR18, 0x7, URZ ;  /* 0x0000000712127899 */ /* 0x004fe200080006ff */
[----:B------:R-:W-:Y:S01]  /*21c0*/  VIADD R82, R82, 0x4400 ;  /* 0x0000440052527836 */ /* 0x000fe20000000000 */
[----:B------:R-:W-:-:S02]  /*21d0*/  UIADD3 UR4, UPT, UPT, UR9, UR4, URZ ;  /* 0x0000000409047290 */ /* 0x000fc4000fffe0ff */
[----:B------:R-:W-:Y:S01]  /*21e0*/  SHF.R.U32.HI R75, RZ, 0x3, R0 ;  /* 0x00000003ff4b7819 */ /* 0x000fe20000011600 */
[----:B------:R-:W-:Y:S01]  /*21f0*/  ULOP3.LUT UR18, UR18, 0x80, URZ, 0xc0, !UPT ;  /* 0x0000008012127892 */ /* 0x000fe2000f8ec0ff */
[----:B------:R-:W-:Y:S01]  /*2200*/  SHF.R.U32.HI R3, RZ, 0x3, R82 ;  /* 0x00000003ff037819 */ /* 0x000fe20000011652 */
[----:B------:R-:W-:Y:S01]  /*2210*/  USHF.R.U32.HI UR4, URZ, UR15, UR4 ;  /* 0x0000000fff047299 */ /* 0x000fe20008011604 */
[----:B------:R-:W-:Y:S01]  /*2220*/  LOP3.LUT R75, R0, 0x70, R75, 0x78, !PT ;  /* 0x00000070004b7812 */ /* 0x000fe200078e784b */
[----:B------:R-:W-:Y:S01]  /*2230*/  IMAD.MOV.U32 R0, RZ, RZ, RZ ;  /* 0x000000ffff007224 */ /* 0x000fe200078e00ff */
[----:B------:R-:W-:Y:S01]  /*2240*/  LOP3.LUT R74, R82, 0x70, R3, 0x78, !PT ;  /* 0x00000070524a7812 */ /* 0x000fe200078e7803 */
[----:B----4-:R-:W-:Y:S02]  /*2250*/  UIMAD.WIDE.U32 UR8, UR4, UR7, URZ ;  /* 0x00000007040872a5 */ /* 0x010fe4000f8e00ff */
[----:B------:R-:W-:Y:S02]  /*2260*/  ULEA UR16, UR29, UR20, 0x15 ;  /* 0x000000141d107291 */ /* 0x000fe4000f8ea8ff */
[----:B------:R-:W-:Y:S01]  /*2270*/  UIADD3 UR7, UPT, UPT, UR4, -UR9, URZ ;  /* 0x8000000904077290 */ /* 0x000fe2000fffe0ff */
[----:B------:R-:W-:-:S03]  /*2280*/  UMOV UR12, URZ ;  /* 0x000000ff000c7c82 */ /* 0x000fc60008000000 */
[----:B------:R-:W-:-:S03]  /*2290*/  USHF.R.U32.HI UR7, URZ, UR14, UR7 ;  /* 0x0000000eff077299 */ /* 0x000fc60008011607 */
[----:B------:R-:W2:Y:S01]  /*22a0*/  S2UR UR8, SR_CgaCtaId ;  /* 0x00000000000879c3 */ /* 0x000ea20000008800 */
[----:B------:R-:W-:-:S04]  /*22b0*/  UIADD3 UR7, UPT, UPT, UR9, UR7, URZ ;  /* 0x0000000709077290 */ /* 0x000fc8000fffe0ff */
[----:B------:R-:W-:-:S03]  /*22c0*/  USHF.R.U32.HI UR31, URZ, UR13, UR7 ;  /* 0x0000000dff1f7299 */ /* 0x000fc60008011607 */
[----:B------:R-:W3:Y:S01]  /*22d0*/  S2UR UR9, SR_CgaCtaId ;  /* 0x00000000000979c3 */ /* 0x000ee20000008800 */
[----:B------:R-:W-:-:S04]  /*22e0*/  UIADD3 UR31, UPT, UPT, -UR31, URZ, URZ ;  /* 0x000000ff1f1f7290 */ /* 0x000fc8000fffe1ff */
[----:B------:R-:W-:Y:S01]  /*22f0*/  UIMAD UR31, UR6, UR31, UR4 ;  /* 0x0000001f061f72a4 */ /* 0x000fe2000f8e0204 */
[----:B------:R-:W4:Y:S02]  /*2300*/  LDCU UR6, c[0x0][0x6cc] ;  /* 0x0000d980ff0677ac */ /* 0x000f240008000800 */
[----:B------:R-:W5:Y:S01]  /*2310*/  S2UR UR7, SR_CgaCtaId ;  /* 0x00000000000779c3 */ /* 0x000f620000008800 */
[----:B------:R-:W-:Y:S02]  /*2320*/  UIADD3 UR4, UPT, UPT, -UR4, URZ, URZ ;  /* 0x000000ff04047290 */ /* 0x000fe4000fffe1ff */
[----:B--2---:R-:W-:Y:S02]  /*2330*/  ULEA UR8, UR8, UR26, 0x18 ;  /* 0x0000001a08087291 */ /* 0x004fe4000f8ec0ff */
[----:B-1----:R-:W-:Y:S02]  /*2340*/  UIADD3 UR26, UP1, UPT, UR24, 0x2c0, URZ ;  /* 0x000002c0181a7890 */ /* 0x002fe4000ff3e0ff */
[----:B------:R-:W-:-:S02]  /*2350*/  UIADD3 UR24, UP0, UPT, UR24, 0x240, URZ ;  /* 0x0000024018187890 */ /* 0x000fc4000ff1e0ff */
[----:B---3--:R-:W-:Y:S02]  /*2360*/  ULEA UR9, UR9, UR27, 0x18 ;  /* 0x0000001b09097291 */ /* 0x008fe4000f8ec0ff */
[----:B------:R-:W-:Y:S02]  /*2370*/  UIADD3.X UR27, UPT, UPT, URZ, UR25, URZ, UP1, !UPT ;  /* 0x00000019ff1b7290 */ /* 0x000fe40008ffe4ff */
[----:B------:R-:W-:Y:S02]  /*2380*/  UIADD3.X UR25, UPT, UPT, URZ, UR25, URZ, UP0, !UPT ;  /* 0x00000019ff197290 */ /* 0x000fe400087fe4ff */
[----:B----4-:R-:W-:Y:S02]  /*2390*/  UIMAD UR6, UR6, UR4, UR5 ;  /* 0x00000004060672a4 */ /* 0x010fe4000f8e0205 */
[----:B-----5:R-:W-:Y:S02]  /*23a0*/  ULEA UR7, UR7, UR17, 0x18 ;  /* 0x0000001107077291 */ /* 0x020fe4000f8ec0ff */
[----:B------:R-:W-:-:S03]  /*23b0*/  ULEA.HI UR17, UR11, UR11, URZ, 0x1 ;  /* 0x0000000b0b117291 */ /* 0x000fc6000f8f08ff */
[----:B------:R-:W-:Y:S01]  /*23c0*/  UMOV UR11, URZ ;  /* 0x000000ff000b7c82 */ /* 0x000fe20008000000 */
[----:B------:R-:W-:-:S12]  /*23d0*/  USHF.R.S32.HI UR17, URZ, 0x1, UR17 ;  /* 0x00000001ff117899 */ /* 0x000fd80008011411 */
.L_x_32:
[----:B------:R-:W-:Y:S01]  /*23e0*/  ULEA UR10, UR11, UR9, 0x3 ;  /* 0x000000090b0a7291 */ /* 0x000fe2000f8e18ff */
[----:B------:R-:W-:Y:S01]  /*23f0*/  SHF.L.U32 R4, R0, 0x1f, RZ ;  /* 0x0000001f00047819 */ /* 0x000fe200000006ff */
[----:B------:R-:W1:Y:S01]  /*2400*/  LDCU UR30, c[0x0][0x6e4] ;  /* 0x0000dc80ff1e77ac */ /* 0x000e620008000800 */
[----:B------:R-:W-:Y:S02]  /*2410*/  ULEA UR28, UR11, UR16, 0x7 ;  /* 0x000000100b1c7291 */ /* 0x000fe4000f8e38ff */
[----:B------:R-:W-:-:S04]  /*2420*/  UPLOP3.LUT UP2, UPT, UPT, UPT, UPT, 0x80, 0x8 ;  /* 0x000000000008789c */ /* 0x000fc80003f4f070 */
[----:B------:R-:W2:Y:S01]  /*2430*/  SYNCS.PHASECHK.TRANS64.TRYWAIT P0, [UR10+0x40], R4 ;  /* 0x00004004ff0075a7 */ /* 0x000ea2000800110a */
[----:B------:R-:W-:Y:S02]  /*2440*/  ULEA UR6, UR6, UR18, 0x8 ;  /* 0x0000001206067291 */ /* 0x000fe4000f8e40ff */
[----:B------:R-:W-:Y:S01]  /*2450*/  UISETP.NE.AND UP0, UPT, UR29, URZ, UPT ;  /* 0x000000ff1d00728c */ /* 0x000fe2000bf05270 */
[----:B-12---:R-:W-:Y:S10]  /*2460*/  @!P0 BRA `(.L_x_28) ;  /* 0x0000001c003c8947 */ /* 0x006ff40003800000 */
.L_x_46:
[----:B------:R-:W-:-:S05]  /*2470*/  UMOV UR33, URZ ;  /* 0x000000ff00217c82 */ /* 0x000fca0008000000 */
.L_x_31:
[----:B------:R-:W-:Y:S02]  /*2480*/  USHF.L.U32 UR5, UR33, 0x5, URZ ;  /* 0x0000000521057899 */ /* 0x000fe400080006ff */
[----:B------:R-:W-:Y:S02]  /*2490*/  USHF.R.U32.HI UR32, URZ, 0x1, UR33 ;  /* 0x00000001ff207899 */ /* 0x000fe40008011621 */
[----:B------:R-:W-:Y:S02]  /*24a0*/  UIADD3 UR4, UPT, UPT, UR28, UR5, URZ ;  /* 0x000000051c047290 */ /* 0x000fe4000fffe0ff */
[----:B------:R-:W-:-:S07]  /*24b0*/  ULEA UR32, UR12, UR32, 0x2 ;  /* 0x000000200c207291 */ /* 0x000fce000f8e10ff */
[----:B-1----:R-:W2:Y:S01]  /*24c0*/  LDTM.x32 R36, tmem[UR4] ;  /* 0x00000004002479ee */ /* 0x002ea200082c0000 */
[----:B-1----:R-:W1:Y:S01]  /*24d0*/  LDTM.x32 R4, tmem[UR4+0x20] ;  /* 0x00002004000479ee */ /* 0x002e6200082c0000 */
[----:B------:R-:W-:-:S04]  /*24e0*/  USHF.R.S32.HI UR4, URZ, 0x1f, UR32 ;  /* 0x0000001fff047899 */ /* 0x000fc80008011420 */
[----:B------:R-:W-:-:S04]  /*24f0*/  ULEA.HI UR4, UR4, UR32, URZ, 0x2 ;  /* 0x0000002004047291 */ /* 0x000fc8000f8f10ff */
[----:B------:R-:W-:-:S04]  /*2500*/  ULOP3.LUT UR4, UR4, 0x3fffc, URZ, 0xc0, !UPT ;  /* 0x0003fffc04047892 */ /* 0x000fc8000f8ec0ff */
[----:B------:R-:W-:-:S06]  /*2510*/  UIADD3 UR4, UPT, UPT, UR32, -UR4, URZ ;  /* 0x8000000420047290 */ /* 0x000fcc000fffe0ff */
[----:B------:R-:W-:Y:S01]  /*2520*/  MOV R83, UR4 ;  /* 0x0000000400537c02 */ /* 0x000fe20008000f00 */
[----:B------:R-:W-:Y:S01]  /*2530*/  ULEA.HI UR4, UR32, UR32, URZ, 0x1 ;  /* 0x0000002020047291 */ /* 0x000fe2000f8f08ff */
[----:B--2---:R-:W-:Y:S01]  /*2540*/  FMUL R69, R37, UR30 ;  /* 0x0000001e25457c20 */ /* 0x004fe20008400000 */
[----:B-1----:R-:W-:Y:S01]  /*2550*/  FMUL R3, R5, UR30 ;  /* 0x0000001e05037c20 */ /* 0x002fe20008400000 */
[----:B------:R-:W-:Y:S01]  /*2560*/  FMUL R2, R4, UR30 ;  /* 0x0000001e04027c20 */ /* 0x000fe20008400000 */
[----:B------:R-:W-:Y:S01]  /*2570*/  FMUL R68, R36, UR30 ;  /* 0x0000001e24447c20 */ /* 0x000fe20008400000 */
[----:B------:R-:W-:Y:S01]  /*2580*/  FMUL R71, R39, UR30 ;  /* 0x0000001e27477c20 */ /* 0x000fe20008400000 */
[----:B------:R-:W-:Y:S01]  /*2590*/  FMUL R70, R38, UR30 ;  /* 0x0000001e26467c20 */ /* 0x000fe20008400000 */
[----:B------:R-:W-:Y:S01]  /*25a0*/  FMUL R41, R41, UR30 ;  /* 0x0000001e29297c20 */ /* 0x000fe20008400000 */
[----:B------:R-:W-:Y:S01]  /*25b0*/  FMUL R40, R40, UR30 ;  /* 0x0000001e28287c20 */ /* 0x000fe20008400000 */
[----:B------:R-:W-:Y:S01]  /*25c0*/  FMUL R43, R43, UR30 ;  /* 0x0000001e2b2b7c20 */ /* 0x000fe20008400000 */
[----:B------:R-:W-:Y:S01]  /*25d0*/  FMUL R42, R42, UR30 ;  /* 0x0000001e2a2a7c20 */ /* 0x000fe20008400000 */
[----:B------:R-:W-:Y:S01]  /*25e0*/  FMUL2 R4, R2.F32x2.HI_LO, -1.4426950216293334961 ;  /* 0xbfb8aa3b0204784a */ /* 0x000fe20001000000 */
[----:B------:R-:W-:Y:S01]  /*25f0*/  F2FP.BF16.F32.PACK_AB R37, R71, R70 ;  /* 0x000000464725723e */ /* 0x000fe200000010ff */
        /* <DEDUP_REMOVED lines=10> */
[----:B------:R1:W-:Y:S01]  /*26a0*/  MUFU.EX2 R91, R4 ;  /* 0x00000004005b7308 */ /* 0x0003e20000000800 */
[----:B------:R-:W-:Y:S01]  /*26b0*/  F2FP.BF16.F32.PACK_AB R39, R43, R42 ;  /* 0x0000002a2b27723e */ /* 0x000fe200000010ff */
[----:B------:R-:W-:Y:S01]  /*26c0*/  FMUL R53, R53, UR30 ;  /* 0x0000001e35357c20 */ /* 0x000fe20008400000 */
[----:B------:R-:W-:Y:S01]  /*26d0*/  F2FP.BF16.F32.PACK_AB R38, R41, R40 ;  /* 0x000000282926723e */ /* 0x000fe200000010ff */
[----:B------:R-:W-:Y:S01]  /*26e0*/  FMUL2 R84, R72.F32x2.HI_LO, -1.4426950216293334961 ;  /* 0xbfb8aa3b4854784a */ /* 0x000fe20001000000 */
[----:B------:R-:W-:Y:S01]  /*26f0*/  F2FP.BF16.F32.PACK_AB R36, R69, R68 ;  /* 0x000000444524723e */ /* 0x000fe200000010ff */
[----:B------:R-:W-:Y:S01]  /*2700*/  FMUL R52, R52, UR30 ;  /* 0x0000001e34347c20 */ /* 0x000fe20008400000 */
[----:B------:R-:W-:Y:S01]  /*2710*/  LEA R86, R83, R74, 0xe ;  /* 0x0000004a53567211 */ /* 0x000fe200078e70ff */
[----:B------:R2:W3:Y:S01]  /*2720*/  MUFU.EX2 R90, R5 ;  /* 0x00000005005a7308 */ /* 0x0004e20000000800 */
[----:B------:R-:W-:Y:S01]  /*2730*/  F2FP.BF16.F32.PACK_AB R7, R51, R50 ;  /* 0x000000323307723e */ /* 0x000fe200000010ff */
[----:B------:R-:W-:Y:S01]  /*2740*/  FMUL R55, R55, UR30 ;  /* 0x0000001e37377c20 */ /* 0x000fe20008400000 */
[----:B------:R-:W-:Y:S01]  /*2750*/  F2FP.BF16.F32.PACK_AB R6, R49, R48 ;  /* 0x000000303106723e */ /* 0x000fe200000010ff */
[----:B------:R-:W-:Y:S01]  /*2760*/  FMUL R54, R54, UR30 ;  /* 0x0000001e36367c20 */ /* 0x000fe20008400000 */
[----:B------:R-:W-:Y:S01]  /*2770*/  LEA R87, R83, R75, 0xe ;  /* 0x0000004b53577211 */ /* 0x000fe200078e70ff */
[----:B------:R-:W-:Y:S01]  /*2780*/  FMUL R57, R57, UR30 ;  /* 0x0000001e39397c20 */ /* 0x000fe20008400000 */
[----:B------:R-:W-:Y:S01]  /*2790*/  FMUL R56, R56, UR30 ;  /* 0x0000001e38387c20 */ /* 0x000fe20008400000 */
[----:B------:R-:W-:Y:S01]  /*27a0*/  FMUL R59, R59, UR30 ;  /* 0x0000001e3b3b7c20 */ /* 0x000fe20008400000 */
[----:B-1----:R-:W-:Y:S01]  /*27b0*/  F2FP.BF16.F32.PACK_AB R4, R45, R44 ;  /* 0x0000002c2d04723e */ /* 0x002fe200000010ff */
[----:B------:R-:W-:Y:S01]  /*27c0*/  FMUL R58, R58, UR30 ;  /* 0x0000001e3a3a7c20 */ /* 0x000fe20008400000 */
[----:B------:R1:W-:Y:S01]  /*27d0*/  STS.128 [R86], R36 ;  /* 0x0000002456007388 */ /* 0x0003e20000000c00 */
[----:B------:R-:W-:Y:S01]  /*27e0*/  MUFU.EX2 R93, R84 ;  /* 0x00000054005d7308 */ /* 0x000fe20000000800 */
[----:B------:R-:W-:Y:S01]  /*27f0*/  FMUL R61, R61, UR30 ;  /* 0x0000001e3d3d7c20 */ /* 0x000fe20008400000 */
[----:B------:R-:W-:Y:S01]  /*2800*/  FMUL R63, R63, UR30 ;  /* 0x0000001e3f3f7c20 */ /* 0x000fe20008400000 */
[----:B------:R-:W-:Y:S01]  /*2810*/  FMUL R62, R62, UR30 ;  /* 0x0000001e3e3e7c20 */ /* 0x000fe20008400000 */
[----:B------:R-:W-:Y:S01]  /*2820*/  FMUL R65, R65, UR30 ;  /* 0x0000001e41417c20 */ /* 0x000fe20008400000 */
[----:B--2---:R-:W-:Y:S01]  /*2830*/  F2FP.BF16.F32.PACK_AB R5, R47, R46 ;  /* 0x0000002e2f05723e */ /* 0x004fe200000010ff */
[----:B------:R-:W-:Y:S01]  /*2840*/  FMUL R67, R67, UR30 ;  /* 0x0000001e43437c20 */ /* 0x000fe20008400000 */
[----:B------:R-:W-:Y:S01]  /*2850*/  FMUL R66, R66, UR30 ;  /* 0x0000001e42427c20 */ /* 0x000fe20008400000 */
[----:B------:R2:W-:Y:S01]  /*2860*/  MUFU.EX2 R96, R85 ;  /* 0x0000005500607308 */ /* 0x0005e20000000800 */
[----:B------:R-:W-:Y:S01]  /*2870*/  FMUL R64, R64, UR30 ;  /* 0x0000001e40407c20 */ /* 0x000fe20008400000 */
[----:B------:R4:W-:Y:S01]  /*2880*/  STS.128 [R87], R4 ;  /* 0x0000000457007388 */ /* 0x0009e20000000c00 */
[----:B------:R-:W-:Y:S01]  /*2890*/  FMUL R60, R60, UR30 ;  /* 0x0000001e3c3c7c20 */ /* 0x000fe20008400000 */
[----:B------:R-:W-:Y:S01]  /*28a0*/  FMUL R9, R9, UR30 ;  /* 0x0000001e09097c20 */ /* 0x000fe20008400000 */
[----:B------:R-:W-:Y:S01]  /*28b0*/  FMUL R8, R8, UR30 ;  /* 0x0000001e08087c20 */ /* 0x000fe20008400000 */
[----:B------:R-:W-:Y:S01]  /*28c0*/  LEA R92, R83, R77, 0xe ;  /* 0x0000004d535c7211 */ /* 0x000fe200078e70ff */
[----:B------:R-:W-:Y:S01]  /*28d0*/  FMUL R11, R11, UR30 ;  /* 0x0000001e0b0b7c20 */ /* 0x000fe20008400000 */
[----:B------:R-:W-:Y:S01]  /*28e0*/  FMUL R10, R10, UR30 ;  /* 0x0000001e0a0a7c20 */ /* 0x000fe20008400000 */
[----:B------:R-:W-:Y:S01]  /*28f0*/  FMUL R19, R19, UR30 ;  /* 0x0000001e13137c20 */ /* 0x000fe20008400000 */
[----:B------:R-:W-:Y:S01]  /*2900*/  FMUL R18, R18, UR30 ;  /* 0x0000001e12127c20 */ /* 0x000fe20008400000 */
[----:B------:R-:W-:Y:S01]  /*2910*/  FMUL R23, R23, UR30 ;  /* 0x0000001e17177c20 */ /* 0x000fe20008400000 */
[----:B------:R-:W-:Y:S01]  /*2920*/  FMUL2 R88, R10.F32x2.HI_LO, -1.4426950216293334961 ;  /* 0xbfb8aa3b0a58784a */ /* 0x000fe20001000000 */
[----:B------:R-:W-:Y:S01]  /*2930*/  ULOP3.LUT UR4, UR4, 0xfffffffe, URZ, 0xc0, !UPT ;  /* 0xfffffffe04047892 */ /* 0x000fe2000f8ec0ff */
[----:B------:R-:W-:Y:S01]  /*2940*/  FMUL R22, R22, UR30 ;  /* 0x0000001e16167c20 */ /* 0x000fe20008400000 */
[----:B---3--:R-:W-:Y:S01]  /*2950*/  FADD R90, R90, 1 ;  /* 0x3f8000005a5a7421 */ /* 0x008fe20000000000 */
[----:B------:R-:W3:Y:S01]  /*2960*/  MUFU.EX2 R98, R89 ;  /* 0x0000005900627308 */ /* 0x000ee20000000800 */
[----:B--2---:R-:W-:Y:S01]  /*2970*/  FMUL2 R84, R8.F32x2.HI_LO, -1.4426950216293334961 ;  /* 0xbfb8aa3b0854784a */ /* 0x004fe20001000000 */
[----:B------:R-:W-:Y:S01]  /*2980*/  UIADD3 UR32, UPT, UPT, UR32, -UR4, URZ ;  /* 0x8000000420207290 */ /* 0x000fe2000fffe0ff */
[----:B------:R-:W-:Y:S01]  /*2990*/  FMUL R21, R21, UR30 ;  /* 0x0000001e15157c20 */ /* 0x000fe20008400000 */
[----:B------:R-:W-:Y:S01]  /*29a0*/  FMUL R20, R20, UR30 ;  /* 0x0000001e14147c20 */ /* 0x000fe20008400000 */
[----:B------:R-:W-:Y:S01]  /*29b0*/  FMUL R33, R33, UR30 ;  /* 0x0000001e21217c20 */ /* 0x000fe20008400000 */
[----:B-1----:R-:W-:Y:S01]  /*29c0*/  LEA R86, R83, R76, 0xe ;  /* 0x0000004c53567211 */ /* 0x002fe200078e70ff */
[----:B------:R-:W-:Y:S01]  /*29d0*/  FMUL R32, R32, UR30 ;  /* 0x0000001e20207c20 */ /* 0x000fe20008400000 */
[----:B------:R-:W-:Y:S01]  /*29e0*/  F2FP.BF16.F32.PACK_AB R39, R67, R66 ;  /* 0x000000424327723e */ /* 0x000fe200000010ff */
[----:B------:R-:W-:Y:S01]  /*29f0*/  MUFU.EX2 R84, R84 ;  /* 0x0000005400547308 */ /* 0x000fe20000000800 */
[----:B------:R-:W-:Y:S01]  /*2a00*/  F2FP.BF16.F32.PACK_AB R38, R65, R64 ;  /* 0x000000404126723e */ /* 0x000fe200000010ff */
[----:B------:R-:W-:Y:S01]  /*2a10*/  FMUL R29, R29, UR30 ;  /* 0x0000001e1d1d7c20 */ /* 0x000fe20008400000 */
[----:B------:R-:W-:Y:S01]  /*2a20*/  F2FP.BF16.F32.PACK_AB R37, R63, R62 ;  /* 0x0000003e3f25723e */ /* 0x000fe200000010ff */
[----:B------:R-:W-:Y:S01]  /*2a30*/  FMUL R28, R28, UR30 ;  /* 0x0000001e1c1c7c20 */ /* 0x000fe20008400000 */
[----:B------:R-:W-:Y:S01]  /*2a40*/  F2FP.BF16.F32.PACK_AB R36, R61, R60 ;  /* 0x0000003c3d24723e */ /* 0x000fe200000010ff */
[----:B------:R-:W-:Y:S01]  /*2a50*/  FMUL R31, R31, UR30 ;  /* 0x0000001e1f1f7c20 */ /* 0x000fe20008400000 */
[----:B------:R-:W-:Y:S01]  /*2a60*/  FMUL R30, R30, UR30 ;  /* 0x0000001e1e1e7c20 */ /* 0x000fe20008400000 */
[----:B----4-:R-:W-:Y:S01]  /*2a70*/  F2FP.BF16.F32.PACK_AB R7, R59, R58 ;  /* 0x0000003a3b07723e */ /* 0x010fe200000010ff */
[----:B------:R-:W1:Y:S01]  /*2a80*/  MUFU.EX2 R85, R85 ;  /* 0x0000005500557308 */ /* 0x000e620000000800 */
[----:B------:R-:W-:Y:S01]  /*2a90*/  F2FP.BF16.F32.PACK_AB R6, R57, R56 ;  /* 0x000000383906723e */ /* 0x000fe200000010ff */
[----:B---3--:R-:W-:Y:S01]  /*2aa0*/  FADD R98, R98, 1 ;  /* 0x3f80000062627421 */ /* 0x008fe20000000000 */
[----:B------:R-:W-:Y:S01]  /*2ab0*/  F2FP.BF16.F32.PACK_AB R5, R55, R54 ;  /* 0x000000363705723e */ /* 0x000fe200000010ff */
[----:B------:R-:W-:Y:S01]  /*2ac0*/  FMUL R35, R35, UR30 ;  /* 0x0000001e23237c20 */ /* 0x000fe20008400000 */
[----:B------:R-:W-:Y:S01]  /*2ad0*/  F2FP.BF16.F32.PACK_AB R4, R53, R52 ;  /* 0x000000343504723e */ /* 0x000fe200000010ff */
[----:B------:R-:W-:Y:S01]  /*2ae0*/  FMUL R34, R34, UR30 ;  /* 0x0000001e22227c20 */ /* 0x000fe20008400000 */
[----:B------:R-:W-:Y:S01]  /*2af0*/  LEA R83, R83, R82, 0xe ;  /* 0x0000005253537211 */ /* 0x000fe200078e70ff */
[----:B------:R-:W-:Y:S02]  /*2b00*/  MUFU.EX2 R88, R88 ;  /* 0x0000005800587308 */ /* 0x000fe40000000800 */
[----:B------:R2:W-:Y:S04]  /*2b10*/  STS.128 [R86], R4 ;  /* 0x0000000456007388 */ /* 0x0005e80000000c00 */
[----:B------:R3:W-:Y:S01]  /*2b20*/  STS.128 [R92], R36 ;  /* 0x000000245c007388 */ /* 0x0007e20000000c00 */
[----:B-1----:R-:W-:Y:S01]  /*2b30*/  FADD R85, R85, 1 ;  /* 0x3f80000055557421 */ /* 0x002fe20000000000 */
[----:B--2---:R-:W-:Y:S01]  /*2b40*/  FMUL R5, R13, UR30 ;  /* 0x0000001e0d057c20 */ /* 0x004fe20008400000 */
[----:B------:R-:W-:Y:S01]  /*2b50*/  FMUL R4, R12, UR30 ;  /* 0x0000001e0c047c20 */ /* 0x000fe20008400000 */
[----:B------:R-:W-:Y:S01]  /*2b60*/  FMUL R13, R17, UR30 ;  /* 0x0000001e110d7c20 */ /* 0x000fe20008400000 */
[----:B------:R-:W-:Y:S01]  /*2b70*/  FMUL R12, R16, UR30 ;  /* 0x0000001e100c7c20 */ /* 0x000fe20008400000 */
[----:B------:R-:W-:Y:S01]  /*2b80*/  FMUL R7, R15, UR30 ;  /* 0x0000001e0f077c20 */ /* 0x000fe20008400000 */
[----:B------:R-:W-:Y:S01]  /*2b90*/  FMUL2 R86, R4.F32x2.HI_LO, -1.4426950216293334961 ;  /* 0xbfb8aa3b0456784a */ /* 0x000fe20001000000 */
[----:B------:R-:W-:Y:S01]  /*2ba0*/  MUFU.RCP R15, R90 ;  /* 0x0000005a000f7308 */ /* 0x000fe20000001000 */
[----:B------:R-:W-:Y:S01]  /*2bb0*/  FMUL R6, R14, UR30 ;  /* 0x0000001e0e067c20 */ /* 0x000fe20008400000 */
[----:B---3--:R-:W-:-:S02]  /*2bc0*/  FMUL2 R36, R12.F32x2.HI_LO, -1.4426950216293334961 ;  /* 0xbfb8aa3b0c24784a */ /* 0x008fc40001000000 */
[----:B------:R-:W-:Y:S01]  /*2bd0*/  FADD R14, R91, 1 ;  /* 0x3f8000005b0e7421 */ /* 0x000fe20000000000 */
[----:B------:R-:W-:-:S03]  /*2be0*/  FMUL2 R38, R6.F32x2.HI_LO, -1.4426950216293334961 ;  /* 0xbfb8aa3b0626784a */ /* 0x000fc60001000000 */
[----:B------:R1:W-:Y:S08]  /*2bf0*/  MUFU.EX2 R97, R86 ;  /* 0x0000005600617308 */ /* 0x0003f00000000800 */
[----:B------:R2:W-:Y:S08]  /*2c00*/  MUFU.EX2 R92, R87 ;  /* 0x00000057005c7308 */ /* 0x0005f00000000800 */
[----:B------:R3:W-:Y:S01]  /*2c10*/  MUFU.EX2 R89, R36 ;  /* 0x0000002400597308 */ /* 0x0007e20000000800 */
[----:B-1----:R-:W-:-:S07]  /*2c20*/  FADD R86, R96, 1 ;  /* 0x3f80000060567421 */ /* 0x002fce0000000000 */
[----:B------:R-:W-:Y:S01]  /*2c30*/  MUFU.RCP R17, R86 ;  /* 0x0000005600117308 */ /* 0x000fe20000001000 */
[----:B--2---:R-:W-:-:S07]  /*2c40*/  FADD R87, R93, 1 ;  /* 0x3f8000005d577421 */ /* 0x004fce0000000000 */
[----:B------:R-:W1:Y:S01]  /*2c50*/  MUFU.RCP R16, R87 ;  /* 0x0000005700107308 */ /* 0x000e620000001000 */
[----:B---3--:R-:W-:-:S07]  /*2c60*/  FADD R36, R84, 1 ;  /* 0x3f80000054247421 */ /* 0x008fce0000000000 */
[----:B------:R-:W-:Y:S08]  /*2c70*/  MUFU.EX2 R95, R38 ;  /* 0x00000026005f7308 */ /* 0x000ff00000000800 */
[----:B------:R2:W-:Y:S01]  /*2c80*/  MUFU.EX2 R94, R39 ;  /* 0x00000027005e7308 */ /* 0x0005e20000000800 */
[----:B-1----:R-:W-:-:S04]  /*2c90*/  FMUL2 R16, R16.F32x2.HI_LO, R72.F32x2.HI_LO ;  /* 0x000000481010724a */ /* 0x002fc80000000000 */
[----:B------:R-:W-:Y:S02]  /*2ca0*/  FMUL2 R16, R16.F32x2.HI_LO, R70.F32x2.HI_LO ;  /* 0x000000461010724a */ /* 0x000fe40000000000 */
[----:B------:R-:W-:Y:S01]  /*2cb0*/  FADD R70, R88, 1 ;  /* 0x3f80000058467421 */ /* 0x000fe20000000000 */
[----:B------:R-:W-:Y:S08]  /*2cc0*/  MUFU.EX2 R93, R37 ;  /* 0x00000025005d7308 */ /* 0x000ff00000000800 */
[----:B------:R-:W-:Y:S01]  /*2cd0*/  MUFU.RCP R36, R36 ;  /* 0x0000002400247308 */ /* 0x000fe20000001000 */
[----:B--2---:R-:W-:-:S07]  /*2ce0*/  FMUL2 R38, R18.F32x2.HI_LO, -1.4426950216293334961 ;  /* 0xbfb8aa3b1226784a */ /* 0x004fce0001000000 */
[----:B------:R-:W1:Y:S08]  /*2cf0*/  MUFU.RCP R37, R85 ;  /* 0x0000005500257308 */ /* 0x000e700000001000 */
[----:B------:R-:W2:Y:S08]  /*2d00*/  MUFU.EX2 R91, R38 ;  /* 0x00000026005b7308 */ /* 0x000eb00000000800 */
[----:B------:R-:W3:Y:S01]  /*2d10*/  MUFU.EX2 R96, R39 ;  /* 0x0000002700607308 */ /* 0x000ee20000000800 */
[----:B-1----:R-:W-:-:S02]  /*2d20*/  FMUL2 R36, R36.F32x2.HI_LO, R8.F32x2.HI_LO ;  /* 0x000000082424724a */ /* 0x002fc40000000000 */
[----:B------:R-:W-:Y:S02]  /*2d30*/  FMUL2 R84, R22.F32x2.HI_LO, -1.4426950216293334961 ;  /* 0xbfb8aa3b1654784a */ /* 0x000fe40001000000 */
[----:B------:R-:W-:Y:S02]  /*2d40*/  FMUL2 R36, R36.F32x2.HI_LO, R40.F32x2.HI_LO ;  /* 0x000000282424724a */ /* 0x000fe40000000000 */
[----:B------:R-:W-:Y:S01]  /*2d50*/  FADD R40, R97, 1 ;  /* 0x3f80000061287421 */ /* 0x000fe20000000000 */
[----:B------:R-:W-:Y:S01]  /*2d60*/  MUFU.RCP R38, R70 ;  /* 0x0000004600267308 */ /* 0x000fe20000001000 */
[----:B------:R-:W-:Y:S01]  /*2d70*/  FADD R97, R95, 1 ;  /* 0x3f8000005f617421 */ /* 0x000fe20000000000 */
[----:B--2---:R-:W-:-:S06]  /*2d80*/  FADD R91, R91, 1 ;  /* 0x3f8000005b5b7421 */ /* 0x004fcc0000000000 */
[----:B------:R-:W1:Y:S01]  /*2d90*/  MUFU.RCP R39, R98 ;  /* 0x0000006200277308 */ /* 0x000e620000001000 */
[----:B---3--:R-:W-:-:S07]  /*2da0*/  FADD R96, R96, 1 ;  /* 0x3f80000060607421 */ /* 0x008fce0000000000 */
[----:B------:R-:W2:Y:S08]  /*2db0*/  MUFU.RCP R14, R14 ;  /* 0x0000000e000e7308 */ /* 0x000eb00000001000 */
[----:B------:R3:W-:Y:S01]  /*2dc0*/  MUFU.EX2 R88, R84 ;  /* 0x0000005400587308 */ /* 0x0007e20000000800 */
[----:B-1----:R-:W-:Y:S01]  /*2dd0*/  FMUL2 R38, R38.F32x2.HI_LO, R10.F32x2.HI_LO ;  /* 0x0000000a2626724a */ /* 0x002fe20000000000 */
[----:B------:R-:W-:-:S02]  /*2de0*/  F2FP.BF16.F32.PACK_AB R11, R11, R10 ;  /* 0x0000000a0b0b723e */ /* 0x000fc400000010ff */
[----:B------:R-:W-:Y:S01]  /*2df0*/  F2FP.BF16.F32.PACK_AB R10, R9, R8 ;  /* 0x00000008090a723e */ /* 0x000fe200000010ff */
[----:B------:R-:W-:Y:S02]  /*2e00*/  FMUL2 R38, R38.F32x2.HI_LO, R42.F32x2.HI_LO ;  /* 0x0000002a2626724a */ /* 0x000fe40000000000 */
[----:B------:R-:W-:Y:S01]  /*2e10*/  FMUL R43, R25, UR30 ;  /* 0x0000001e192b7c20 */ /* 0x000fe20008400000 */
[----:B------:R-:W-:Y:S01]  /*2e20*/  FMUL R42, R24, UR30 ;  /* 0x0000001e182a7c20 */ /* 0x000fe20008400000 */
[----:B--2---:R-:W-:Y:S01]  /*2e30*/  FMUL2 R14, R14.F32x2.HI_LO, R2.F32x2.HI_LO ;  /* 0x000000020e0e724a */ /* 0x004fe20000000000 */
[----:B------:R-:W-:Y:S01]  /*2e40*/  MUFU.RCP R24, R97 ;  /* 0x0000006100187308 */ /* 0x000fe20000001000 */
[----:B------:R-:W-:Y:S02]  /*2e50*/  FMUL2 R8, R34.F32x2.HI_LO, -1.4426950216293334961 ;  /* 0xbfb8aa3b2208784a */ /* 0x000fe40001000000 */
[----:B------:R-:W-:Y:S02]  /*2e60*/  FMUL2 R14, R14.F32x2.HI_LO, R68.F32x2.HI_LO ;  /* 0x000000440e0e724a */ /* 0x000fe40000000000 */
[----:B------:R-:W-:-:S02]  /*2e70*/  FMUL2 R68, R20.F32x2.HI_LO, -1.4426950216293334961 ;  /* 0xbfb8aa3b1444784a */ /* 0x000fc40001000000 */
[----:B---3--:R-:W-:Y:S01]  /*2e80*/  FADD R84, R94, 1 ;  /* 0x3f8000005e547421 */ /* 0x008fe20000000000 */
[----:B------:R-:W-:Y:S01]  /*2e90*/  MUFU.RCP R40, R40 ;  /* 0x0000002800287308 */ /* 0x000fe20000001000 */
[----:B------:R-:W-:-:S07]  /*2ea0*/  FMUL2 R70, R42.F32x2.HI_LO, -1.4426950216293334961 ;  /* 0xbfb8aa3b2a46784a */ /* 0x000fce0001000000 */
[----:B------:R-:W1:Y:S08]  /*2eb0*/  MUFU.RCP R25, R84 ;  /* 0x0000005400197308 */ /* 0x000e700000001000 */
[----:B------:R2:W-:Y:S08]  /*2ec0*/  MUFU.EX2 R86, R68 ;  /* 0x0000004400567308 */ /* 0x0005f00000000800 */
[----:B------:R3:W-:Y:S01]  /*2ed0*/  MUFU.EX2 R87, R69 ;  /* 0x0000004500577308 */ /* 0x0007e20000000800 */
[----:B-1----:R-:W-:-:S02]  /*2ee0*/  FMUL2 R24, R24.F32x2.HI_LO, R6.F32x2.HI_LO ;  /* 0x000000061818724a */ /* 0x002fc40000000000 */
[----:B------:R-:W-:Y:S02]  /*2ef0*/  FADD R84, R93, 1 ;  /* 0x3f8000005d547421 */ /* 0x000fe40000000000 */
[----:B------:R-:W-:-:S03]  /*2f00*/  FMUL2 R46, R24.F32x2.HI_LO, R46.F32x2.HI_LO ;  /* 0x0000002e182e724a */ /* 0x000fc60000000000 */
[----:B------:R-:W-:Y:S01]  /*2f10*/  MUFU.RCP R24, R91 ;  /* 0x0000005b00187308 */ /* 0x000fe20000001000 */
[----:B--2---:R-:W-:-:S07]  /*2f20*/  FADD R68, R92, 1 ;  /* 0x3f8000005c447421 */ /* 0x004fce0000000000 */
[----:B------:R-:W1:Y:S01]  /*2f30*/  MUFU.RCP R25, R96 ;  /* 0x0000006000197308 */ /* 0x000e620000001000 */
[----:B---3--:R-:W-:-:S07]  /*2f40*/  FMUL R69, R27, UR30 ;  /* 0x0000001e1b457c20 */ /* 0x008fce0008400000 */
[----:B------:R2:W3:Y:S08]  /*2f50*/  MUFU.RCP R41, R68 ;  /* 0x0000004400297308 */ /* 0x0004f00000001000 */
[----:B------:R4:W-:Y:S01]  /*2f60*/  MUFU.RCP R27, R84 ;  /* 0x00000054001b7308 */ /* 0x0009e20000001000 */
[----:B-1----:R-:W-:-:S04]  /*2f70*/  FMUL2 R24, R24.F32x2.HI_LO, R18.F32x2.HI_LO ;  /* 0x000000121818724a */ /* 0x002fc80000000000 */
[----:B------:R-:W-:Y:S02]  /*2f80*/  FMUL2 R50, R24.F32x2.HI_LO, R50.F32x2.HI_LO ;  /* 0x000000321832724a */ /* 0x000fe40000000000 */
[----:B------:R-:W-:Y:S01]  /*2f90*/  FMUL2 R24, R32.F32x2.HI_LO, -1.4426950216293334961 ;  /* 0xbfb8aa3b2018784a */ /* 0x000fe20001000000 */
[----:B------:R-:W1:Y:S01]  /*2fa0*/  MUFU.EX2 R92, R70 ;  /* 0x00000046005c7308 */ /* 0x000e620000000800 */
[----:B--2---:R-:W-:Y:S01]  /*2fb0*/  FMUL R68, R26, UR30 ;  /* 0x0000001e1a447c20 */ /* 0x004fe20008400000 */
[----:B------:R-:W-:Y:S01]  /*2fc0*/  FADD R26, R89, 1 ;  /* 0x3f800000591a7421 */ /* 0x000fe20000000000 */
[----:B---3--:R-:W-:-:S04]  /*2fd0*/  FMUL2 R40, R40.F32x2.HI_LO, R4.F32x2.HI_LO ;  /* 0x000000042828724a */ /* 0x008fc80000000000 */
[----:B------:R-:W-:Y:S01]  /*2fe0*/  FMUL2 R40, R40.F32x2.HI_LO, R44.F32x2.HI_LO ;  /* 0x0000002c2828724a */ /* 0x000fe20000000000 */
[----:B------:R-:W2:Y:S01]  /*2ff0*/  MUFU.RCP R26, R26 ;  /* 0x0000001a001a7308 */ /* 0x000ea20000001000 */
[----:B------:R-:W-:Y:S02]  /*3000*/  FMUL2 R44, R68.F32x2.HI_LO, -1.4426950216293334961 ;  /* 0xbfb8aa3b442c784a */ /* 0x000fe40001000000 */
[----:B----4-:R-:W-:Y:S01]  /*3010*/  FADD R84, R86, 1 ;  /* 0x3f80000056547421 */ /* 0x010fe20000000000 */
[----:B------:R-:W-:Y:S02]  /*3020*/  F2FP.BF16.F32.PACK_AB R40, R41, R40 ;  /* 0x000000282928723e */ /* 0x000fe400000010ff */
[----:B------:R-:W-:Y:S02]  /*3030*/  F2FP.BF16.F32.PACK_AB R41, R47, R46 ;  /* 0x0000002e2f29723e */ /* 0x000fe400000010ff */
[----:B------:R3:W4:Y:S01]  /*3040*/  MUFU.EX2 R94, R71 ;  /* 0x00000047005e7308 */ /* 0x0007220000000800 */
[----:B-1----:R-:W-:-:S07]  /*3050*/  FADD R86, R92, 1 ;  /* 0x3f8000005c567421 */ /* 0x002fce0000000000 */
[----:B------:R1:W-:Y:S01]  /*3060*/  MUFU.EX2 R90, R85 ;  /* 0x00000055005a7308 */ /* 0x0003e20000000800 */
[----:B--2---:R-:W-:-:S07]  /*3070*/  FMUL2 R26, R26.F32x2.HI_LO, R12.F32x2.HI_LO ;  /* 0x0000000c1a1a724a */ /* 0x004fce0000000000 */
[----:B------:R2:W-:Y:S01]  /*3080*/  MUFU.EX2 R96, R25 ;  /* 0x0000001900607308 */ /* 0x0005e20000000800 */
[----:B---3--:R-:W-:-:S07]  /*3090*/  FMUL2 R70, R28.F32x2.HI_LO, -1.4426950216293334961 ;  /* 0xbfb8aa3b1c46784a */ /* 0x008fce0001000000 */
[----:B------:R-:W3:Y:S01]  /*30a0*/  MUFU.EX2 R24, R24 ;  /* 0x0000001800187308 */ /* 0x000ee20000000800 */
[----:B-1----:R-:W-:Y:S01]  /*30b0*/  FADD R85, R87, 1 ;  /* 0x3f80000057557421 */ /* 0x002fe20000000000 */
[----:B----4-:R-:W-:-:S06]  /*30c0*/  FADD R87, R94, 1 ;  /* 0x3f8000005e577421 */ /* 0x010fcc0000000000 */
[----:B------:R-:W-:Y:S01]  /*30d0*/  MUFU.EX2 R95, R44 ;  /* 0x0000002c005f7308 */ /* 0x000fe20000000800 */
[----:B--2---:R-:W-:Y:S02]  /*30e0*/  F2FP.BF16.F32.PACK_AB R25, R7, R6 ;  /* 0x000000060719723e */ /* 0x004fe400000010ff */
[----:B------:R-:W-:Y:S02]  /*30f0*/  F2FP.BF16.F32.PACK_AB R6, R43, R42 ;  /* 0x0000002a2b06723e */ /* 0x000fe400000010ff */
[----:B------:R-:W-:-:S03]  /*3100*/  F2FP.BF16.F32.PACK_AB R7, R69, R68 ;  /* 0x000000444507723e */ /* 0x000fc600000010ff */
[----:B------:R1:W2:Y:S01]  /*3110*/  MUFU.EX2 R97, R45 ;  /* 0x0000002d00617308 */ /* 0x0002a20000000800 */
[----:B---3--:R-:W-:Y:S01]  /*3120*/  FADD R92, R24, 1 ;  /* 0x3f800000185c7421 */ /* 0x008fe20000000000 */
[----:B------:R-:W-:Y:S02]  /*3130*/  F2FP.BF16.F32.PACK_AB R24, R5, R4 ;  /* 0x000000040518723e */ /* 0x000fe400000010ff */
[----:B------:R-:W-:Y:S02]  /*3140*/  IADD3 R4, PT, PT, R83, 0x40, RZ ;  /* 0x0000004053047810 */ /* 0x000fe40007ffe0ff */
[----:B------:R-:W-:Y:S02]  /*3150*/  F2FP.BF16.F32.PACK_AB R5, R23, R22 ;  /* 0x000000161705723e */ /* 0x000fe400000010ff */
[----:B------:R3:W4:Y:S08]  /*3160*/  MUFU.EX2 R93, R70 ;  /* 0x00000046005d7308 */ /* 0x0007300000000800 */
[----:B------:R-:W-:Y:S01]  /*3170*/  MUFU.RCP R86, R86 ;  /* 0x0000005600567308 */ /* 0x000fe20000001000 */
[----:B-1----:R-:W-:-:S02]  /*3180*/  FMUL2 R44, R26.F32x2.HI_LO, R48.F32x2.HI_LO ;  /* 0x000000301a2c724a */ /* 0x002fc40000000000 */
[----:B------:R-:W-:Y:S02]  /*3190*/  FMUL2 R26, R30.F32x2.HI_LO, -1.4426950216293334961 ;  /* 0xbfb8aa3b1e1a784a */ /* 0x000fe40001000000 */
[----:B--2---:R-:W-:-:S03]  /*31a0*/  FADD R89, R97, 1 ;  /* 0x3f80000061597421 */ /* 0x004fc60000000000 */
[----:B------:R1:W2:Y:S01]  /*31b0*/  MUFU.EX2 R49, R71 ;  /* 0x0000004700317308 */ /* 0x0002a20000000800 */
[----:B---3--:R-:W-:Y:S01]  /*31c0*/  FADD R70, R88, 1 ;  /* 0x3f80000058467421 */ /* 0x008fe20000000000 */
[----:B----4-:R-:W-:Y:S01]  /*31d0*/  FADD R48, R93, 1 ;  /* 0x3f8000005d307421 */ /* 0x010fe20000000000 */
[----:B------:R-:W-:-:S05]  /*31e0*/  FADD R88, R95, 1 ;  /* 0x3f8000005f587421 */ /* 0x000fca0000000000 */
[----:B------:R-:W3:Y:S08]  /*31f0*/  MUFU.RCP R87, R87 ;  /* 0x0000005700577308 */ /* 0x000ef00000001000 */
[----:B------:R4:W-:Y:S01]  /*3200*/  MUFU.EX2 R98, R9 ;  /* 0x0000000900627308 */ /* 0x0009e20000000800 */
[----:B-1----:R-:W-:Y:S01]  /*3210*/  FADD R71, R90, 1 ;  /* 0x3f8000005a477421 */ /* 0x002fe20000000000 */
[----:B--2---:R-:W-:-:S06]  /*3220*/  FADD R49, R49, 1 ;  /* 0x3f80000031317421 */ /* 0x004fcc0000000000 */
[----:B------:R-:W1:Y:S01]  /*3230*/  MUFU.EX2 R26, R26 ;  /* 0x0000001a001a7308 */ /* 0x000e620000000800 */
[----:B---3--:R-:W-:Y:S01]  /*3240*/  FMUL2 R86, R86.F32x2.HI_LO, R42.F32x2.HI_LO ;  /* 0x0000002a5656724a */ /* 0x008fe20000000000 */
[----:B------:R-:W-:Y:S02]  /*3250*/  SHF.R.U32.HI R43, RZ, 0x3, R4 ;  /* 0x00000003ff2b7819 */ /* 0x000fe40000011604 */
[----:B------:R-:W-:Y:S01]  /*3260*/  F2FP.BF16.F32.PACK_AB R42, R45, R44 ;  /* 0x0000002c2d2a723e */ /* 0x000fe200000010ff */
[----:B------:R-:W-:Y:S01]  /*3270*/  FMUL2 R86, R86.F32x2.HI_LO, R56.F32x2.HI_LO ;  /* 0x000000385656724a */ /* 0x000fe20000000000 */
[----:B------:R-:W-:Y:S02]  /*3280*/  LOP3.LUT R43, R4, 0x70, R43, 0x78, !PT ;  /* 0x00000070042b7812 */ /* 0x000fe400078e782b */
[----:B------:R-:W2:Y:S01]  /*3290*/  MUFU.EX2 R91, R27 ;  /* 0x0000001b005b7308 */ /* 0x000ea20000000800 */
[----:B----4-:R-:W-:Y:S01]  /*32a0*/  F2FP.BF16.F32.PACK_AB R9, R73, R72 ;  /* 0x000000484909723e */ /* 0x010fe200000010ff */
[----:B------:R-:W-:Y:S01]  /*32b0*/  FADD R73, R96, 1 ;  /* 0x3f80000060497421 */ /* 0x000fe20000000000 */
[----:B------:R-:W-:-:S05]  /*32c0*/  F2FP.BF16.F32.PACK_AB R4, R21, R20 ;  /* 0x000000141504723e */ /* 0x000fca00000010ff */
[----:B------:R-:W-:Y:S01]  /*32d0*/  MUFU.RCP R84, R84 ;  /* 0x0000005400547308 */ /* 0x000fe20000001000 */
[----:B-1----:R-:W-:Y:S01]  /*32e0*/  FADD R90, R26, 1 ;  /* 0x3f8000001a5a7421 */ /* 0x002fe20000000000 */
[----:B------:R-:W-:-:S06]  /*32f0*/  F2FP.BF16.F32.PACK_AB R26, R13, R12 ;  /* 0x0000000c0d1a723e */ /* 0x000fcc00000010ff */
[----:B------:R-:W1:Y:S01]  /*3300*/  MUFU.RCP R85, R85 ;  /* 0x0000005500557308 */ /* 0x000e620000001000 */
[----:B--2---:R-:W-:-:S07]  /*3310*/  FADD R91, R91, 1 ;  /* 0x3f8000005b5b7421 */ /* 0x004fce0000000000 */
[----:B------:R2:W3:Y:S08]  /*3320*/  MUFU.EX2 R27, R8 ;  /* 0x00000008001b7308 */ /* 0x0004f00000000800 */
[----:B------:R-:W-:Y:S01]  /*3330*/  MUFU.RCP R70, R70 ;  /* 0x0000004600467308 */ /* 0x000fe20000001000 */
[----:B-1----:R-:W-:Y:S01]  /*3340*/  FMUL2 R12, R84.F32x2.HI_LO, R20.F32x2.HI_LO ;  /* 0x00000014540c724a */ /* 0x002fe20000000000 */
[----:B------:R-:W-:-:S02]  /*3350*/  IADD3 R20, PT, PT, R83, 0x50, RZ ;  /* 0x0000005053147810 */ /* 0x000fc40007ffe0ff */
[----:B------:R-:W-:Y:S01]  /*3360*/  F2FP.BF16.F32.PACK_AB R21, R31, R30 ;  /* 0x0000001e1f15723e */ /* 0x000fe200000010ff */
[----:B------:R-:W-:-:S03]  /*3370*/  FMUL2 R12, R12.F32x2.HI_LO, R52.F32x2.HI_LO ;  /* 0x000000340c0c724a */ /* 0x000fc60000000000 */
[----:B------:R-:W1:Y:S01]  /*3380*/  MUFU.RCP R71, R71 ;  /* 0x0000004700477308 */ /* 0x000e620000001000 */
[----:B--2---:R-:W-:Y:S01]  /*3390*/  F2FP.BF16.F32.PACK_AB R8, R3, R2 ;  /* 0x000000020308723e */ /* 0x004fe200000010ff */
[----:B---3--:R-:W-:Y:S01]  /*33a0*/  FADD R2, R27, 1 ;  /* 0x3f8000001b027421 */ /* 0x008fe20000000000 */
[----:B------:R-:W-:Y:S01]  /*33b0*/  F2FP.BF16.F32.PACK_AB R27, R19, R18 ;  /* 0x00000012131b723e */ /* 0x000fe200000010ff */
[----:B------:R-:W-:Y:S02]  /*33c0*/  FADD R3, R98, 1 ;  /* 0x3f80000062037421 */ /* 0x000fe40000000000 */
[----:B------:R2:W-:Y:S02]  /*33d0*/  STS.128 [R43], R8 ;  /* 0x000000082b007388 */ /* 0x0005e40000000c00 */
[----:B------:R-:W-:Y:S08]  /*33e0*/  MUFU.RCP R72, R92 ;  /* 0x0000005c00487308 */ /* 0x000ff00000001000 */
[----:B------:R-:W3:Y:S01]  /*33f0*/  MUFU.RCP R73, R73 ;  /* 0x0000004900497308 */ /* 0x000ee20000001000 */
[----:B-1----:R-:W-:Y:S01]  /*3400*/  FMUL2 R18, R70.F32x2.HI_LO, R22.F32x2.HI_LO ;  /* 0x000000164612724a */ /* 0x002fe20000000000 */
[----:B------:R-:W-:-:S02]  /*3410*/  F2FP.BF16.F32.PACK_AB R22, R33, R32 ;  /* 0x000000202116723e */ /* 0x000fc400000010ff */
[----:B------:R-:W-:Y:S01]  /*3420*/  F2FP.BF16.F32.PACK_AB R23, R35, R34 ;  /* 0x000000222317723e */ /* 0x000fe200000010ff */
[----:B------:R-:W-:-:S03]  /*3430*/  FMUL2 R18, R18.F32x2.HI_LO, R54.F32x2.HI_LO ;  /* 0x000000361212724a */ /* 0x000fc60000000000 */
[----:B------:R-:W-:Y:S08]  /*3440*/  MUFU.RCP R48, R48 ;  /* 0x0000003000307308 */ /* 0x000ff00000001000 */
[----:B------:R-:W1:Y:S01]  /*3450*/  MUFU.RCP R49, R49 ;  /* 0x0000003100317308 */ /* 0x000e620000001000 */
[----:B---3--:R-:W-:Y:S01]  /*3460*/  FMUL2 R72, R72.F32x2.HI_LO, R32.F32x2.HI_LO ;  /* 0x000000204848724a */ /* 0x008fe20000000000 */
[----:B------:R-:W-:-:S02]  /*3470*/  SHF.R.U32.HI R33, RZ, 0x3, R20 ;  /* 0x00000003ff217819 */ /* 0x000fc40000011614 */
[----:B--2---:R-:W-:Y:S01]  /*3480*/  IADD3 R8, PT, PT, R83, 0x60, RZ ;  /* 0x0000006053087810 */ /* 0x004fe20007ffe0ff */
[----:B------:R-:W-:Y:S01]  /*3490*/  FMUL2 R72, R72.F32x2.HI_LO, R64.F32x2.HI_LO ;  /* 0x000000404848724a */ /* 0x000fe20000000000 */
[----:B------:R-:W-:Y:S02]  /*34a0*/  IADD3 R83, PT, PT, R83, 0x70, RZ ;  /* 0x0000007053537810 */ /* 0x000fe40007ffe0ff */
[----:B------:R-:W-:Y:S01]  /*34b0*/  MUFU.RCP R2, R2 ;  /* 0x0000000200027308 */ /* 0x000fe20000001000 */
[----:B------:R-:W-:Y:S02]  /*34c0*/  SHF.R.U32.HI R9, RZ, 0x3, R8 ;  /* 0x00000003ff097819 */ /* 0x000fe40000011608 */
[----:B------:R-:W-:Y:S02]  /*34d0*/  SHF.R.U32.HI R10, RZ, 0x3, R83 ;  /* 0x00000003ff0a7819 */ /* 0x000fe40000011653 */
[----:B------:R-:W-:Y:S02]  /*34e0*/  LOP3.LUT R33, R20, 0x70, R33, 0x78, !PT ;  /* 0x0000007014217812 */ /* 0x000fe400078e7821 */
[-C--:B------:R-:W-:Y:S01]  /*34f0*/  F2FP.BF16.F32.PACK_AB R20, R29, R28.reuse ;  /* 0x0000001c1d14723e */ /* 0x080fe200000010ff */
[----:B------:R-:W2:Y:S01]  /*3500*/  MUFU.RCP R3, R3 ;  /* 0x0000000300037308 */ /* 0x000ea20000001000 */
[----:B-1----:R-:W-:Y:S01]  /*3510*/  FMUL2 R48, R48.F32x2.HI_LO, R28.F32x2.HI_LO ;  /* 0x0000001c3030724a */ /* 0x002fe20000000000 */
[----:B------:R-:W-:Y:S01]  /*3520*/  LOP3.LUT R29, R8, 0x70, R9, 0x78, !PT ;  /* 0x00000070081d7812 */ /* 0x000fe200078e7809 */
[----:B------:R1:W-:Y:S01]  /*3530*/  STS.128 [R33], R24 ;  /* 0x0000001821007388 */ /* 0x0003e20000000c00 */
[----:B------:R-:W-:Y:S01]  /*3540*/  LOP3.LUT R28, R83, 0x70, R10, 0x78, !PT ;  /* 0x00000070531c7812 */ /* 0x000fe200078e780a */
[----:B------:R-:W-:Y:S01]  /*3550*/  FMUL2 R48, R48.F32x2.HI_LO, R60.F32x2.HI_LO ;  /* 0x0000003c3030724a */ /* 0x000fe20000000000 */
[----:B------:R-:W-:Y:S01]  /*3560*/  F2FP.BF16.F32.PACK_AB R10, R73, R72 ;  /* 0x00000048490a723e */ /* 0x000fe200000010ff */
[----:B------:R3:W-:Y:S01]  /*3570*/  STS.128 [R29], R4 ;  /* 0x000000041d007388 */ /* 0x0007e20000000c00 */
[----:B------:R-:W-:Y:S01]  /*3580*/  MUFU.RCP R88, R88 ;  /* 0x0000005800587308 */ /* 0x000fe20000001000 */
[----:B------:R-:W-:-:S02]  /*3590*/  F2FP.BF16.F32.PACK_AB R43, R51, R50 ;  /* 0x00000032332b723e */ /* 0x000fc400000010ff */
[----:B------:R3:W-:Y:S01]  /*35a0*/  STS.128 [R28], R20 ;  /* 0x000000141c007388 */ /* 0x0007e20000000c00 */
[----:B------:R-:W-:Y:S01]  /*35b0*/  F2FP.BF16.F32.PACK_AB R8, R49, R48 ;  /* 0x000000303108723e */ /* 0x000fe200000010ff */
[----:B------:R4:W-:Y:S06]  /*35c0*/  MEMBAR.ALL.CTA ;  /* 0x0000000000007992 */ /* 0x0009ec0000008000 */
[----:B----4-:R-:W4:Y:S01]  /*35d0*/  FENCE.VIEW.ASYNC.S ;  /* 0x00000000000073c6 */ /* 0x010f220000000000 */
[----:B------:R-:W5:Y:S01]  /*35e0*/  MUFU.RCP R89, R89 ;  /* 0x0000005900597308 */ /* 0x000f620000001000 */
[----:B--2---:R-:W-:-:S04]  /*35f0*/  FMUL2 R2, R2.F32x2.HI_LO, R34.F32x2.HI_LO ;  /* 0x000000220202724a */ /* 0x004fc80000000000 */
[----:B------:R-:W-:-:S03]  /*3600*/  FMUL2 R2, R2.F32x2.HI_LO, R66.F32x2.HI_LO ;  /* 0x000000420202724a */ /* 0x000fc60000000000 */
[----:B------:R-:W-:Y:S02]  /*3610*/  MUFU.RCP R90, R90 ;  /* 0x0000005a005a7308 */ /* 0x000fe40000001000 */
[----:B------:R-:W-:Y:S02]  /*3620*/  F2FP.BF16.F32.PACK_AB R11, R3, R2 ;  /* 0x00000002030b723e */ /* 0x000fe400000010ff */
[----:B------:R-:W-:-:S04]  /*3630*/  MOV R2, UR32 ;  /* 0x0000002000027c02 */ /* 0x000fc80008000f00 */
[----:B------:R-:W2:Y:S01]  /*3640*/  MUFU.RCP R91, R91 ;  /* 0x0000005b005b7308 */ /* 0x000ea20000001000 */
[----:B-----5:R-:W-:Y:S01]  /*3650*/  FMUL2 R88, R88.F32x2.HI_LO, R68.F32x2.HI_LO ;  /* 0x000000445858724a */ /* 0x020fe20000000000 */
[----:B-1----:R-:W-:Y:S02]  /*3660*/  F2FP.BF16.F32.PACK_AB R24, R13, R12 ;  /* 0x0000000c0d18723e */ /* 0x002fe400000010ff */
[----:B------:R-:W-:Y:S01]  /*3670*/  F2FP.BF16.F32.PACK_AB R13, R17, R16 ;  /* 0x00000010110d723e */ /* 0x000fe200000010ff */
[----:B------:R-:W-:Y:S01]  /*3680*/  FMUL2 R88, R88.F32x2.HI_LO, R58.F32x2.HI_LO ;  /* 0x0000003a5858724a */ /* 0x000fe20000000000 */
[----:B------:R-:W-:Y:S02]  /*3690*/  F2FP.BF16.F32.PACK_AB R12, R15, R14 ;  /* 0x0000000e0f0c723e */ /* 0x000fe400000010ff */
[C---:B------:R-:W-:Y:S02]  /*36a0*/  LEA R17, R2.reuse, R78, 0xd ;  /* 0x0000004e02117211 */ /* 0x040fe400078e68ff */
[----:B------:R-:W-:-:S02]  /*36b0*/  LEA R16, R2, R79, 0xd ;  /* 0x0000004f02107211 */ /* 0x000fc400078e68ff */
[----:B------:R-:W-:Y:S02]  /*36c0*/  LEA R3, R2, R80, 0xd ;  /* 0x0000005002037211 */ /* 0x000fe400078e68ff */
[----:B------:R-:W-:Y:S02]  /*36d0*/  F2FP.BF16.F32.PACK_AB R25, R19, R18 ;  /* 0x000000121319723e */ /* 0x000fe400000010ff */
[----:B------:R-:W-:Y:S01]  /*36e0*/  F2FP.BF16.F32.PACK_AB R26, R87, R86 ;  /* 0x00000056571a723e */ /* 0x000fe200000010ff */
[----:B--2---:R-:W-:Y:S01]  /*36f0*/  FMUL2 R90, R90.F32x2.HI_LO, R30.F32x2.HI_LO ;  /* 0x0000001e5a5a724a */ /* 0x004fe20000000000 */
[----:B------:R-:W-:Y:S02]  /*3700*/  F2FP.BF16.F32.PACK_AB R27, R89, R88 ;  /* 0x00000058591b723e */ /* 0x000fe400000010ff */
[----:B------:R-:W-:Y:S01]  /*3710*/  F2FP.BF16.F32.PACK_AB R14, R37, R36 ;  /* 0x00000024250e723e */ /* 0x000fe200000010ff */
[----:B------:R-:W-:Y:S01]  /*3720*/  FMUL2 R90, R90.F32x2.HI_LO, R62.F32x2.HI_LO ;  /* 0x0000003e5a5a724a */ /* 0x000fe20000000000 */
[----:B------:R-:W-:-:S02]  /*3730*/  F2FP.BF16.F32.PACK_AB R15, R39, R38 ;  /* 0x00000026270f723e */ /* 0x000fc400000010ff */
[----:B------:R-:W-:Y:S02]  /*3740*/  LEA R2, R2, R81, 0xd ;  /* 0x0000005102027211 */ /* 0x000fe400078e68ff */
[----:B------:R-:W-:Y:S01]  /*3750*/  F2FP.BF16.F32.PACK_AB R9, R91, R90 ;  /* 0x0000005a5b09723e */ /* 0x000fe200000010ff */
[----:B----4-:R-:W-:Y:S06]  /*3760*/  BAR.SYNC.DEFER_BLOCKING 0x1, 0x80 ;  /* 0x0042000000007b1d */ /* 0x010fec0000010000 */
[----:B---3--:R-:W-:Y:S05]  /*3770*/  BRA.U UP0, `(.L_x_29) ;  /* 0x0000000100187547 */ /* 0x008fea000b800000 */
[----:B------:R-:W-:Y:S02]  /*3780*/  ULEA UR4, UR33, UR8, 0xd ;  /* 0x0000000821047291 */ /* 0x000fe4000f8e68ff */
[----:B------:R-:W-:Y:S02]  /*3790*/  ULEA UR5, UR31, UR5, 0x7 ;  /* 0x000000051f057291 */ /* 0x000fe4000f8e38ff */
[----:B------:R-:W-:-:S09]  /*37a0*/  UIADD3 UR4, UPT, UPT, UR4, 0x4400, URZ ;  /* 0x0000440004047890 */ /* 0x000fd2000fffe0ff */
[----:B------:R1:W-:Y:S01]  /*37b0*/  UTMASTG.2D [UR4], [UR26], desc[URZ] ;  /* 0x0000ff041a0073b5 */ /* 0x0003e20008009000 */
[----:B------:R0:W-:Y:S01]  /*37c0*/  UTMACMDFLUSH ;  /* 0x00000000000079b7 */ /* 0x0001e20000000000 */
[----:B-1----:R-:W-:-:S04]  /*37d0*/  DEPBAR.LE SB0, 0x3 ;  /* 0x000080c00000791a */ /* 0x002fc80000000000 */
.L_x_29:
[----:B------:R-:W-:Y:S01]  /*37e0*/  BAR.SYNC.DEFER_BLOCKING 0x1, 0x80 ;  /* 0x0042000000007b1d */ /* 0x000fe20000010000 */
[----:B------:R-:W-:-:S05]  /*37f0*/  UPLOP3.LUT UP1, UPT, UPT, UPT, UP2, 0x80, 0x8 ;  /* 0x000000000008789c */ /* 0x000fca0003f2f020 */
[----:B------:R1:W-:Y:S04]  /*3800*/  STS.128 [R17], R12 ;  /* 0x0000000c11007388 */ /* 0x0003e80000000c00 */
[----:B------:R1:W-:Y:S04]  /*3810*/  STS.128 [R16], R40 ;  /* 0x0000002810007388 */ /* 0x0003e80000000c00 */
[----:B------:R1:W-:Y:S04]  /*3820*/  STS.128 [R3], R24 ;  /* 0x0000001803007388 */ /* 0x0003e80000000c00 */
[----:B------:R1:W-:Y:S01]  /*3830*/  STS.128 [R2], R8 ;  /* 0x0000000802007388 */ /* 0x0003e20000000c00 */
[----:B------:R2:W-:Y:S06]  /*3840*/  MEMBAR.ALL.CTA ;  /* 0x0000000000007992 */ /* 0x0005ec0000008000 */
[----:B--2---:R-:W2:Y:S02]  /*3850*/  FENCE.VIEW.ASYNC.S ;  /* 0x00000000000073c6 */ /* 0x004ea40000000000 */
[----:B--2---:R-:W-:Y:S06]  /*3860*/  BAR.SYNC.DEFER_BLOCKING 0x1, 0x80 ;  /* 0x0042000000007b1d */ /* 0x004fec0000010000 */
[----:B------:R-:W-:Y:S05]  /*3870*/  BRA.U UP0, `(.L_x_30) ;  /* 0x0000000100207547 */ /* 0x000fea000b800000 */
[----:B------:R-:W-:Y:S02]  /*3880*/  USHF.L.U32 UR32, UR32, 0xc, URZ ;  /* 0x0000000c20207899 */ /* 0x000fe400080006ff */
[----:B------:R-:W-:Y:S02]  /*3890*/  ULEA UR5, UR31, UR33, 0x2 ;  /* 0x000000211f057291 */ /* 0x000fe4000f8e10ff */
[----:B------:R-:W-:Y:S02]  /*38a0*/  UIADD3 UR4, UPT, UPT, UR7, UR32, UR32 ;  /* 0x0000002007047290 */ /* 0x000fe4000fffe020 */
[----:B------:R-:W-:Y:S02]  /*38b0*/  USHF.L.U32 UR5, UR5, 0x4, URZ ;  /* 0x0000000405057899 */ /* 0x000fe400080006ff */
[----:B------:R-:W-:-:S09]  /*38c0*/  UIADD3 UR4, UPT, UPT, UR4, 0x400, URZ ;  /* 0x0000040004047890 */ /* 0x000fd2000fffe0ff */
[----:B------:R2:W-:Y:S01]  /*38d0*/  UTMASTG.2D [UR4], [UR24], desc[URZ] ;  /* 0x0000ff04180073b5 */ /* 0x0005e20008009000 */
[----:B------:R0:W-:Y:S01]  /*38e0*/  UTMACMDFLUSH ;  /* 0x00000000000079b7 */ /* 0x0001e20000000000 */
[----:B--2---:R-:W-:-:S04]  /*38f0*/  DEPBAR.LE SB0, 0x1 ;  /* 0x000080400000791a */ /* 0x004fc80000000000 */
.L_x_30:
[----:B------:R-:W-:Y:S01]  /*3900*/  BAR.SYNC.DEFER_BLOCKING 0x1, 0x80 ;  /* 0x0042000000007b1d */ /* 0x000fe20000010000 */
[----:B------:R-:W-:-:S05]  /*3910*/  UPLOP3.LUT UP2, UPT, UPT, UPT, UPT, 0x40, 0x4 ;  /* 0x000000000004789c */ /* 0x000fca0003f4e870 */
[----:B------:R-:W-:Y:S01]  /*3920*/  UMOV UR33, 0x2 ;  /* 0x0000000200217882 */ /* 0x000fe20000000000 */
[----:B------:R-:W-:Y:S05]  /*3930*/  BRA.U UP1, `(.L_x_31) ;  /* 0xffffffe901d07547 */ /* 0x000fea000b83ffff */
[----:B------:R-:W2:Y:S01]  /*3940*/  LDCU.64 UR4, c[0x0][0x6c0] ;  /* 0x0000d800ff0477ac */ /* 0x000ea20008000a00 */
[----:B------:R-:W-:Y:S01]  /*3950*/  UIADD3 UR19, UPT, UPT, UR17, UR19, URZ ;  /* 0x0000001311137290 */ /* 0x000fe2000fffe0ff */
[----:B------:R-:W-:Y:S01]  /*3960*/  ELECT P0, URZ, PT ;  /* 0x0000000000ff782f */ /* 0x000fe20003800000 */
[----:B------:R-:W-:Y:S02]  /*3970*/  UIADD3 UR11, UPT, UPT, UR11, 0x1, URZ ;  /* 0x000000010b0b7890 */ /* 0x000fe4000fffe0ff */
[----:B------:R-:W-:Y:S02]  /*3980*/  UIADD3 UR12, UPT, UPT, UR12, 0x1, URZ ;  /* 0x000000010c0c7890 */ /* 0x000fe4000fffe0ff */
[----:B------:R-:W-:-:S04]  /*3990*/  UISETP.NE.AND UP0, UPT, UR11, 0x2, UPT ;  /* 0x000000020b00788c */ /* 0x000fc8000bf05270 */
[----:B------:R-:W-:Y:S02]  /*39a0*/  USEL UR11, UR11, URZ, UP0 ;  /* 0x000000ff0b0b7287 */ /* 0x000fe40008000000 */
[----:B--2---:R-:W-:Y:S02]  /*39b0*/  UIMAD.WIDE.U32 UR30, UR19, UR5, URZ ;  /* 0x00000005131e72a5 */ /* 0x004fe4000f8e00ff */
[----:B-1----:R-:W-:Y:S01]  /*39c0*/  @P0 IMAD.MOV.U32 R2, RZ, RZ, 0x1 ;  /* 0x00000001ff020424 */ /* 0x002fe200078e00ff */
[----:B------:R-:W1:Y:S03]  /*39d0*/  LDCU UR5, c[0x0][0x6d0] ;  /* 0x0000da00ff0577ac */ /* 0x000e660008000800 */
[----:B------:R2:W-:Y:S01]  /*39e0*/  @P0 SYNCS.ARRIVE.TRANS64.ART0 RZ, [UR10+0x50], R2 ;  /* 0x00005002ffff09a7 */ /* 0x0005e2000850000a */
[----:B------:R-:W-:-:S04]  /*39f0*/  UIADD3 UR6, UPT, UPT, UR19, -UR31, URZ ;  /* 0x8000001f13067290 */ /* 0x000fc8000fffe0ff */
[----:B------:R-:W-:-:S04]  /*3a00*/  USHF.R.U32.HI UR6, URZ, UR23, UR6 ;  /* 0x00000017ff067299 */ /* 0x000fc80008011606 */
[----:B------:R-:W-:-:S04]  /*3a10*/  UIADD3 UR6, UPT, UPT, UR31, UR6, URZ ;  /* 0x000000061f067290 */ /* 0x000fc8000fffe0ff */
[----:B------:R-:W-:-:S04]  /*3a20*/  USHF.R.U32.HI UR28, URZ, UR22, UR6 ;  /* 0x00000016ff1c7299 */ /* 0x000fc80008011606 */
[----:B------:R-:W-:-:S04]  /*3a30*/  UIADD3 UR28, UPT, UPT, -UR28, URZ, URZ ;  /* 0x000000ff1c1c7290 */ /* 0x000fc8000fffe1ff */
[----:B------:R-:W-:-:S04]  /*3a40*/  UIMAD UR28, UR4, UR28, UR19 ;  /* 0x0000001c041c72a4 */ /* 0x000fc8000f8e0213 */
[----:B-1----:R-:W-:Y:S01]  /*3a50*/  UIMAD.WIDE.U32 UR30, UR28, UR5, URZ ;  /* 0x000000051c1e72a5 */ /* 0x002fe2000f8e00ff */
[----:B------:R-:W1:Y:S03]  /*3a60*/  LDCU.64 UR4, c[0x0][0x6d8] ;  /* 0x0000db00ff0477ac */ /* 0x000e660008000a00 */
[----:B------:R-:W-:-:S04]  /*3a70*/  UIADD3 UR6, UPT, UPT, UR28, -UR31, URZ ;  /* 0x8000001f1c067290 */ /* 0x000fc8000fffe0ff */
[----:B------:R-:W-:-:S04]  /*3a80*/  USHF.R.U32.HI UR6, URZ, UR21, UR6 ;  /* 0x00000015ff067299 */ /* 0x000fc80008011606 */
[----:B------:R-:W-:-:S04]  /*3a90*/  UIADD3 UR6, UPT, UPT, UR31, UR6, URZ ;  /* 0x000000061f067290 */ /* 0x000fc8000fffe0ff */
[----:B------:R-:W-:-:S04]  /*3aa0*/  USHF.R.U32.HI UR6, URZ, UR15, UR6 ;  /* 0x0000000fff067299 */ /* 0x000fc80008011606 */
[----:B-1----:R-:W-:-:S07]  /*3ab0*/  UIMAD.WIDE.U32 UR30, UR6, UR5, URZ ;  /* 0x00000005061e72a5 */ /* 0x002fce000f8e00ff */
[----:B------:R-:W-:Y:S02]  /*3ac0*/  UMOV UR5, UR31 ;  /* 0x0000001f00057c82 */ /* 0x000fe40008000000 */
[----:B------:R-:W-:-:S04]  /*3ad0*/  UIADD3 UR30, UPT, UPT, UR6, -UR5, URZ ;  /* 0x80000005061e7290 */ /* 0x000fc8000fffe0ff */
[----:B------:R-:W-:-:S04]  /*3ae0*/  USHF.R.U32.HI UR30, URZ, UR14, UR30 ;  /* 0x0000000eff1e7299 */ /* 0x000fc8000801161e */
[----:B------:R-:W-:Y:S01]  /*3af0*/  UIADD3 UR30, UPT, UPT, UR5, UR30, URZ ;  /* 0x0000001e051e7290 */ /* 0x000fe2000fffe0ff */
[----:B------:R-:W1:Y:S03]  /*3b00*/  LDCU UR5, c[0x0][0x6cc] ;  /* 0x0000d980ff0577ac */ /* 0x000e660008000800 */
[----:B------:R-:W-:-:S04]  /*3b10*/  USHF.R.U32.HI UR30, URZ, UR13, UR30 ;  /* 0x0000000dff1e7299 */ /* 0x000fc8000801161e */
[----:B------:R-:W-:-:S04]  /*3b20*/  UIADD3 UR30, UPT, UPT, -UR30, URZ, URZ ;  /* 0x000000ff1e1e7290 */ /* 0x000fc8000fffe1ff */
[----:B------:R-:W-:Y:S02]  /*3b30*/  UIMAD UR31, UR4, UR30, UR6 ;  /* 0x0000001e041f72a4 */ /* 0x000fe4000f8e0206 */
[----:B------:R-:W-:Y:S02]  /*3b40*/  USEL UR4, URZ, 0x1, UP0 ;  /* 0x00000001ff047887 */ /* 0x000fe40008000000 */
[----:B------:R-:W-:Y:S02]  /*3b50*/  UISETP.GE.AND UP0, UPT, UR19, 0x200, UPT ;  /* 0x000002001300788c */ /* 0x000fe4000bf06270 */
[----:B------:R-:W-:Y:S02]  /*3b60*/  UIADD3 UR6, UPT, UPT, -UR6, URZ, URZ ;  /* 0x000000ff06067290 */ /* 0x000fe4000fffe1ff */
[----:B------:R-:W-:Y:S02]  /*3b70*/  LOP3.LUT R0, R0, UR4, RZ, 0x3c, !PT ;  /* 0x0000000400007c12 */ /* 0x000fe4000f8e3cff */
[----:B-1----:R-:W-:-:S03]  /*3b80*/  UIMAD UR6, UR5, UR6, UR28 ;  /* 0x00000006050672a4 */ /* 0x002fc6000f8e021c */
[----:B--2---:R-:W-:Y:S09]  /*3b90*/  BRA.U !UP0, `(.L_x_32) ;  /* 0xffffffe908107547 */ /* 0x004ff2000b83ffff */
.L_x_27:
[----:B------:R-:W-:-:S09]  /*3ba0*/  UISETP.NE.AND UP0, UPT, UR29, URZ, UPT ;  /* 0x000000ff1d00728c */ /* 0x000fd2000bf05270 */
[----:B------:R-:W-:Y:S05]  /*3bb0*/  BRA.U UP0, `(.L_x_33) ;  /* 0x00000001001c7547 */ /* 0x000fea000b800000 */
[----:B------:R-:W1:Y:S01]  /*3bc0*/  S2UR UR4, SR_CgaCtaId ;  /* 0x00000000000479c3 */ /* 0x000e620000008800 */
[----:B------:R-:W-:Y:S01]  /*3bd0*/  ELECT P0, URZ, PT ;  /* 0x0000000000ff782f */ /* 0x000fe20003800000 */
[----:B------:R-:W-:Y:S01]  /*3be0*/  HFMA2 R0, -RZ, RZ, 0, 5.9604644775390625e-08 ;  /* 0x00000001ff007431 */ /* 0x000fe200000001ff */
[----:B------:R-:W-:-:S05]  /*3bf0*/  UMOV UR5, 0x40 ;  /* 0x0000004000057882 */ /* 0x000fca0000000000 */
[----:B------:R-:W-:Y:S01]  /*3c00*/  UVIRTCOUNT.DEALLOC.SMPOOL 0x80 ;  /* 0x000000800000784c */ /* 0x000fe20000000000 */
[----:B-1----:R-:W-:-:S09]  /*3c10*/  ULEA UR4, UR4, UR5, 0x18 ;  /* 0x0000000504047291 */ /* 0x002fd2000f8ec0ff */
[----:B------:R1:W-:Y:S03]  /*3c20*/  @P0 STS.U8 [UR4], R0 ;  /* 0x00000000ff000988 */ /* 0x0003e60008000004 */
.L_x_33:
[----:B------:R-:W-:Y:S06]  /*3c30*/  BAR.SYNC.DEFER_BLOCKING 0x1, 0x80 ;  /* 0x0042000000007b1d */ /* 0x000fec0000010000 */
[----:B------:R-:W-:Y:S05]  /*3c40*/  BRA.U UP0, `(.L_x_34) ;  /* 0x0000000100a07547 */ /* 0x000fea000b800000 */
[----:B------:R-:W2:Y:S01]  /*3c50*/  S2UR UR4, SR_CgaCtaId ;  /* 0x00000000000479c3 */ /* 0x000ea20000008800 */
[----:B------:R-:W-:Y:S01]  /*3c60*/  NOP ;  /* 0x0000000000007918 */ /* 0x000fe20000000000 */
[----:B------:R-:W-:Y:S01]  /*3c70*/  UMOV UR5, 0x50 ;  /* 0x0000005000057882 */ /* 0x000fe20000000000 */
[----:B------:R-:W-:Y:S01]  /*3c80*/  ULOP3.LUT UR9, UR20, 0xffff, URZ, 0xc0, !UPT ;  /* 0x0000ffff14097892 */ /* 0x000fe2000f8ec0ff */
[----:B------:R-:W-:-:S03]  /*3c90*/  UMOV UR6, 0xffff ;  /* 0x0000ffff00067882 */ /* 0x000fc60000000000 */
[----:B------:R-:W-:-:S04]  /*3ca0*/  USHF.R.U32.HI UR9, URZ, 0x5, UR9 ;  /* 0x00000005ff097899 */ /* 0x000fc80008011609 */
[----:B------:R-:W-:Y:S02]  /*3cb0*/  UIADD3 UR8, UPT, UPT, UR9, 0x10, URZ ;  /* 0x0000001009087890 */ /* 0x000fe4000fffe0ff */
[----:B------:R-:W-:Y:S02]  /*3cc0*/  USHF.L.U32 UR6, UR6, UR9, URZ ;  /* 0x0000000906067299 */ /* 0x000fe400080006ff */
[----:B--2---:R-:W-:-:S03]  /*3cd0*/  ULEA UR4, UR4, UR5, 0x18 ;  /* 0x0000000504047291 */ /* 0x004fc6000f8ec0ff */
[----:B------:R-:W-:Y:S02]  /*3ce0*/  UMOV UR5, 0x1 ;  /* 0x0000000100057882 */ /* 0x000fe40000000000 */
[----:B------:R-:W-:-:S04]  /*3cf0*/  USHF.L.U32 UR8, UR5, UR8, URZ ;  /* 0x0000000805087299 */ /* 0x000fc800080006ff */
[----:B-1----:R-:W1:Y:S01]  /*3d00*/  LDS R0, [UR4] ;  /* 0x00000004ff007984 */ /* 0x002e620008000800 */
[----:B------:R-:W-:-:S04]  /*3d10*/  ULOP3.LUT UR8, UR8, UR6, URZ, 0xfc, !UPT ;  /* 0x0000000608087292 */ /* 0x000fc8000f8efcff */
[----:B------:R-:W-:Y:S01]  /*3d20*/  ULOP3.LUT UR6, UR8, 0xffff, URZ, 0xc0, !UPT ;  /* 0x0000ffff08067892 */ /* 0x000fe2000f8ec0ff */
[----:B-1----:R-:W-:-:S13]  /*3d30*/  R2UR UR7, R0 ;  /* 0x00000000000772ca */ /* 0x002fda00000e0000 */
[----:B------:R-:W-:-:S04]  /*3d40*/  ULOP3.LUT UR5, UR8, 0xffff, UR7, 0x80, !UPT ;  /* 0x0000ffff08057892 */ /* 0x000fc8000f8e8007 */
[----:B------:R-:W-:-:S09]  /*3d50*/  UISETP.NE.AND UP0, UPT, UR5, UR6, UPT ;  /* 0x000000060500728c */ /* 0x000fd2000bf05270 */
[----:B------:R-:W-:Y:S05]  /*3d60*/  BRA.U UP0, `(.L_x_35) ;  /* 0x00000001004c7547 */ /* 0x000fea000b800000 */
[----:B------:R-:W-:Y:S02]  /*3d70*/  USHF.R.U32.HI UR5, URZ, 0x10, UR8 ;  /* 0x00000010ff057899 */ /* 0x000fe40008011608 */
[----:B------:R-:W-:-:S04]  /*3d80*/  USHF.R.U32.HI UR6, URZ, 0x10, UR7 ;  /* 0x00000010ff067899 */ /* 0x000fc80008011607 */
[----:B------:R-:W-:-:S04]  /*3d90*/  ULOP3.LUT UR6, UR6, UR5, URZ, 0xc0, !UPT ;  /* 0x0000000506067292 */ /* 0x000fc8000f8ec0ff */
[----:B------:R-:W-:-:S09]  /*3da0*/  UISETP.NE.AND UP0, UPT, UR6, UR5, UPT ;  /* 0x000000050600728c */ /* 0x000fd2000bf05270 */
[----:B------:R-:W-:Y:S05]  /*3db0*/  BRA.U UP0, `(.L_x_36) ;  /* 0x00000001002c7547 */ /* 0x000fea000b800000 */
[----:B------:R-:W1:Y:S01]  /*3dc0*/  S2R R2, SR_LANEID ;  /* 0x0000000000027919 */ /* 0x000e620000000000 */
[----:B------:R-:W-:Y:S01]  /*3dd0*/  ULOP3.LUT UR8, URZ, UR8, URZ, 0x33, !UPT ;  /* 0x00000008ff087292 */ /* 0x000fe2000f8e33ff */
[----:B------:R-:W-:Y:S02]  /*3de0*/  VOTEU.ANY UR6, UPT, PT ;  /* 0x0000000000067886 */ /* 0x000fe400038e0100 */
[----:B------:R-:W-:-:S03]  /*3df0*/  UFLO.U32 UR6, UR6 ;  /* 0x00000006000672bd */ /* 0x000fc600080e0000 */
[----:B------:R-:W-:-:S04]  /*3e00*/  IMAD.U32 R0, RZ, RZ, UR8 ;  /* 0x00000008ff007e24 */ /* 0x000fc8000f8e00ff */
[----:B------:R-:W2:Y:S02]  /*3e10*/  REDUX UR5, R0 ;  /* 0x00000000000573c4 */ /* 0x000ea40000000000 */
[----:B------:R3:W-:Y:S01]  /*3e20*/  UTCATOMSWS.AND URZ, UR8 ;  /* 0x0000000800ff79e3 */ /* 0x0007e20008000000 */
[----:B-1----:R-:W-:Y:S02]  /*3e30*/  ISETP.EQ.U32.AND P0, PT, R2, UR6, PT ;  /* 0x0000000602007c0c */ /* 0x002fe4000bf02070 */
[----:B--2---:R-:W-:-:S11]  /*3e40*/  MOV R2, UR5 ;  /* 0x0000000500027c02 */ /* 0x004fd60008000f00 */
[----:B------:R3:W-:Y:S01]  /*3e50*/  @P0 ATOMS.AND RZ, [UR4], R2 ;  /* 0x00000002ffff098c */ /* 0x0007e2000a800004 */
[----:B------:R-:W-:Y:S05]  /*3e60*/  BRA `(.L_x_37) ;  /* 0x0000000000147947 */ /* 0x000fea0003800000 */
.L_x_36:
[----:B------:R-:W-:Y:S02]  /*3e70*/  MOV R2, 0x3e90 ;  /* 0x00003e9000027802 */ /* 0x000fe40000000f00 */
[----:B------:R-:W-:Y:S05]  /*3e80*/  CALL.REL.NOINC `($__internal_0_$__cuda_sm10x_tcgen05_guardrail_trap_col_being_dealloced_not_returned_by_alloc) ;  /* 0x0000000000d07944 */ /* 0x000fea0003c00000 */
[----:B------:R-:W-:Y:S05]  /*3e90*/  BRA `(.L_x_37) ;  /* 0x0000000000087947 */ /* 0x000fea0003800000 */
.L_x_35:
[----:B------:R-:W-:Y:S02]  /*3ea0*/  MOV R2, 0x3ec0 ;  /* 0x00003ec000027802 */ /* 0x000fe40000000f00 */
[----:B------:R-:W-:Y:S05]  /*3eb0*/  CALL.REL.NOINC `($__internal_2_$__cuda_sm10x_tcgen05_guardrail_trap_unallocated_columns_being_dealloced) ;  /* 0x0000000000dc7944 */ /* 0x000fea0003c00000 */
.L_x_37:
[----:B------:R-:W-:Y:S01]  /*3ec0*/  NOP ;  /* 0x0000000000007918 */ /* 0x000fe20000000000 */
.L_x_34:
[----:B------:R-:W-:-:S04]  /*3ed0*/  DEPBAR.LE SB0, 0x0 ;  /* 0x000080000000791a */ /* 0x000fc80000000000 */
[----:B------:R-:W-:-:S04]  /*3ee0*/  DEPBAR.LE SB0, 0x0 ;  /* 0x000080000000791a */ /* 0x000fc80000000000 */
[----:B---3--:R-:W-:Y:S05]  /*3ef0*/  EXIT ;  /* 0x000000000000794d */ /* 0x008fea0003800000 */
.L_x_10:
[----:B------:R-:W-:Y:S02]  /*3f00*/  MOV R4, UR17 ;  /* 0x0000001100047c02 */ /* 0x000fe40008000f00 */
[----:B------:R-:W-:Y:S02]  /*3f10*/  MOV R5, UR17 ;  /* 0x0000001100057c02 */ /* 0x000fe40008000f00 */
[----:B------:R-:W-:-:S07]  /*3f20*/  MOV R2, UR25 ;  /* 0x0000001900027c02 */ /* 0x000fce0008000f00 */
.L_x_38:
[----:B-1----:R1:W2:Y:S02]  /*3f30*/  SYNCS.PHASECHK.TRANS64.TRYWAIT P0, [R2+URZ+0x20], R5 ;  /* 0x00002005020075a7 */ /* 0x0022a400080011ff */
[----:B--2---:R-:W-:Y:S05]  /*3f40*/  @!P0 NANOSLEEP.SYNCS 0x989680 ;  /* 0x009896800000895d */ /* 0x004fea0003900000 */
[----:B------:R-:W2:Y:S02]  /*3f50*/  @!P0 SYNCS.PHASECHK.TRANS64 P0, [R2+URZ+0x20], R5 ;  /* 0x00002005020085a7 */ /* 0x000ea400080010ff */
[----:B--2---:R-:W-:Y:S05]  /*3f60*/  @!P0 BRA `(.L_x_38) ;  /* 0xfffffffc00f08947 */ /* 0x004fea000383ffff */
[----:B------:R-:W-:Y:S05]  /*3f70*/  BRA `(.L_x_9) ;  /* 0xffffffc800f87947 */ /* 0x000fea000383ffff */
.L_x_13:
[----:B------:R-:W-:Y:S02]  /*3f80*/  MOV R4, UR5 ;  /* 0x0000000500047c02 */ /* 0x000fe40008000f00 */
[----:B------:R-:W-:Y:S02]  /*3f90*/  MOV R5, UR5 ;  /* 0x0000000500057c02 */ /* 0x000fe40008000f00 */
[----:B------:R-:W-:-:S07]  /*3fa0*/  MOV R2, UR4 ;  /* 0x0000000400027c02 */ /* 0x000fce0008000f00 */
.L_x_39:
[----:B-----5:R5:W4:Y:S02]  /*3fb0*/  SYNCS.PHASECHK.TRANS64.TRYWAIT P0, [R2+URZ+0x20], R5 ;  /* 0x00002005020075a7 */ /* 0x020b2400080011ff */
[----:B----4-:R-:W-:Y:S05]  /*3fc0*/  @!P0 NANOSLEEP.SYNCS 0x989680 ;  /* 0x009896800000895d */ /* 0x010fea0003900000 */
[----:B------:R-:W4:Y:S02]  /*3fd0*/  @!P0 SYNCS.PHASECHK.TRANS64 P0, [R2+URZ+0x20], R5 ;  /* 0x00002005020085a7 */ /* 0x000f2400080010ff */
[----:B----4-:R-:W-:Y:S05]  /*3fe0*/  @!P0 BRA `(.L_x_39) ;  /* 0xfffffffc00f08947 */ /* 0x010fea000383ffff */
[----:B------:R-:W-:Y:S05]  /*3ff0*/  BRA `(.L_x_40) ;  /* 0xffffffcc00f47947 */ /* 0x000fea000383ffff */
.L_x_16:
[----:B------:R-:W-:Y:S02]  /*4000*/  MOV R2, UR18 ;  /* 0x0000001200027c02 */ /* 0x000fe40008000f00 */
[-C--:B------:R-:W-:Y:S02]  /*4010*/  MOV R6, R3.reuse ;  /* 0x0000000300067202 */ /* 0x080fe40000000f00 */
[----:B------:R-:W-:-:S07]  /*4020*/  MOV R7, R3 ;  /* 0x0000000300077202 */ /* 0x000fce0000000f00 */
.L_x_41:
[----:B---3--:R3:W4:Y:S02]  /*4030*/  SYNCS.PHASECHK.TRANS64.TRYWAIT P0, [R2+URZ+0x50], R7 ;  /* 0x00005007020075a7 */ /* 0x00872400080011ff */
[----:B----4-:R-:W-:Y:S05]  /*4040*/  @!P0 NANOSLEEP.SYNCS 0x989680 ;  /* 0x009896800000895d */ /* 0x010fea0003900000 */
[----:B------:R-:W4:Y:S02]  /*4050*/  @!P0 SYNCS.PHASECHK.TRANS64 P0, [R2+URZ+0x50], R7 ;  /* 0x00005007020085a7 */ /* 0x000f2400080010ff */
[----:B----4-:R-:W-:Y:S05]  /*4060*/  @!P0 BRA `(.L_x_41) ;  /* 0xfffffffc00f08947 */ /* 0x010fea000383ffff */
[----:B------:R-:W-:Y:S05]  /*4070*/  BRA `(.L_x_42) ;  /* 0xffffffd400447947 */ /* 0x000fea000383ffff */
.L_x_18:
[----:B------:R-:W-:Y:S02]  /*4080*/  MOV R6, UR27 ;  /* 0x0000001b00067c02 */ /* 0x000fe40008000f00 */
[----:B------:R-:W-:Y:S02]  /*4090*/  MOV R7, UR27 ;  /* 0x0000001b00077c02 */ /* 0x000fe40008000f00 */
[----:B------:R-:W-:Y:S07]  /*40a0*/  MOV R2, UR17 ;  /* 0x0000001100027c02 */ /* 0x000fee0008000f00 */
.L_x_43:
[----:B---3--:R3:W4:Y:S02]  /*40b0*/  SYNCS.PHASECHK.TRANS64.TRYWAIT P1, [R2+URZ], R7 ;  /* 0x00000007020075a7 */ /* 0x00872400080211ff */
[----:B----4-:R-:W-:Y:S05]  /*40c0*/  @!P1 NANOSLEEP.SYNCS 0x989680 ;  /* 0x009896800000995d */ /* 0x010fea0003900000 */
[----:B------:R-:W4:Y:S02]  /*40d0*/  @!P1 SYNCS.PHASECHK.TRANS64 P1, [R2+URZ], R7 ;  /* 0x00000007020095a7 */ /* 0x000f2400080210ff */
[----:B----4-:R-:W-:Y:S05]  /*40e0*/  @!P1 BRA `(.L_x_43) ;  /* 0xfffffffc00f09947 */ /* 0x010fea000383ffff */
[----:B------:R-:W-:Y:S05]  /*40f0*/  BRA `(.L_x_17) ;  /* 0xffffffd400ac7947 */ /* 0x000fea000383ffff */
.L_x_21:
[----:B------:R-:W-:-:S07]  /*4100*/  MOV R5, R4 ;  /* 0x0000000400057202 */ /* 0x000fce0000000f00 */
.L_x_44:
[----:B----4-:R4:W5:Y:S02]  /*4110*/  SYNCS.PHASECHK.TRANS64.TRYWAIT P0, [R2+URZ+0x50], R5 ;  /* 0x00005005020075a7 */ /* 0x01096400080011ff */
[----:B-----5:R-:W-:Y:S05]  /*4120*/  @!P0 NANOSLEEP.SYNCS 0x989680 ;  /* 0x009896800000895d */ /* 0x020fea0003900000 */
[----:B------:R-:W5:Y:S02]  /*4130*/  @!P0 SYNCS.PHASECHK.TRANS64 P0, [R2+URZ+0x50], R5 ;  /* 0x00005005020085a7 */ /* 0x000f6400080010ff */
[----:B-----5:R-:W-:Y:S05]  /*4140*/  @!P0 BRA `(.L_x_44) ;  /* 0xfffffffc00f08947 */ /* 0x020fea000383ffff */
[----:B------:R-:W-:Y:S05]  /*4150*/  BRA `(.L_x_14) ;  /* 0xffffffd800507947 */ /* 0x000fea000383ffff */
.L_x_28:
[----:B------:R-:W-:Y:S02]  /*4160*/  MOV R2, UR10 ;  /* 0x0000000a00027c02 */ /* 0x000fe40008000f00 */
[----:B------:R-:W-:-:S07]  /*4170*/  MOV R5, R4 ;  /* 0x0000000400057202 */ /* 0x000fce0000000f00 */
.L_x_45:
[----:B-1----:R1:W2:Y:S02]  /*4180*/  SYNCS.PHASECHK.TRANS64.TRYWAIT P0, [R2+URZ+0x40], R5 ;  /* 0x00004005020075a7 */ /* 0x0022a400080011ff */
[----:B--2---:R-:W-:Y:S05]  /*4190*/  @!P0 NANOSLEEP.SYNCS 0x989680 ;  /* 0x009896800000895d */ /* 0x004fea0003900000 */
[----:B------:R-:W2:Y:S02]  /*41a0*/  @!P0 SYNCS.PHASECHK.TRANS64 P0, [R2+URZ+0x40], R5 ;  /* 0x00004005020085a7 */ /* 0x000ea400080010ff */
[----:B--2---:R-:W-:Y:S05]  /*41b0*/  @!P0 BRA `(.L_x_45) ;  /* 0xfffffffc00f08947 */ /* 0x004fea000383ffff */
[----:B------:R-:W-:Y:S05]  /*41c0*/  BRA `(.L_x_46) ;  /* 0xffffffe000a87947 */ /* 0x000fea000383ffff */
        .weak           $__internal_0_$__cuda_sm10x_tcgen05_guardrail_trap_col_being_dealloced_not_returned_by_alloc
        .type           $__internal_0_$__cuda_sm10x_tcgen05_guardrail_trap_col_being_dealloced_not_returned_by_alloc,@function
        .size           $__internal_0_$__cuda_sm10x_tcgen05_guardrail_trap_col_being_dealloced_not_returned_by_alloc,($__internal_1_$__cuda_sm10x_tcgen05_guardrail_trap_phase_invalid_during_alloc - $__internal_0_$__cuda_sm10x_tcgen05_guardrail_trap_col_being_dealloced_not_returned_by_alloc)
$__internal_0_$__cuda_sm10x_tcgen05_guardrail_trap_col_being_dealloced_not_returned_by_alloc:
[----:B------:R-:W-:Y:S05]  /*41d0*/  BPT.TRAP 0x1 ;  /* 0x000000040000795c */ /* 0x000fea0000300000 */
[----:B------:R-:W-:-:S04]  /*41e0*/  HFMA2 R3, -RZ, RZ, 0, 0 ;  /* 0x00000000ff037431 */ /* 0x000fc800000001ff */
[----:B------:R-:W-:Y:S05]  /*41f0*/  RET.REL.NODEC R2 `(kernel_cutlass_kernel_cudnngemm_swigludense_blockscaled_gemm_persistent_swiglu_interleaved_quantSm100BlockScaledPersistentDenseGemmKernel_object_at__TiledMMA_ThrLayoutVMNK11110000_Permuta_0) ;  /* 0xffffffbc02807950 */ /* 0x000fea0003c3ffff */
        .weak           $__internal_1_$__cuda_sm10x_tcgen05_guardrail_trap_phase_invalid_during_alloc
        .type           $__internal_1_$__cuda_sm10x_tcgen05_guardrail_trap_phase_invalid_during_alloc,@function
        .size           $__internal_1_$__cuda_sm10x_tcgen05_guardrail_trap_phase_invalid_during_alloc,($__internal_2_$__cuda_sm10x_tcgen05_guardrail_trap_unallocated_columns_being_dealloced - $__internal_1_$__cuda_sm10x_tcgen05_guardrail_trap_phase_invalid_during_alloc)
$__internal_1_$__cuda_sm10x_tcgen05_guardrail_trap_phase_invalid_during_alloc:
[----:B------:R-:W-:Y:S05]  /*4200*/  BPT.TRAP 0x1 ;  /* 0x000000040000795c */ /* 0x000fea0000300000 */
[----:B------:R-:W-:-:S04]  /*4210*/  MOV R3, 0x0 ;  /* 0x0000000000037802 */ /* 0x000fc80000000f00 */
[----:B------:R-:W-:Y:S05]  /*4220*/  RET.REL.NODEC R2 `(kernel_cutlass_kernel_cudnngemm_swigludense_blockscaled_gemm_persistent_swiglu_interleaved_quantSm100BlockScaledPersistentDenseGemmKernel_object_at__TiledMMA_ThrLayoutVMNK11110000_Permuta_0) ;  /* 0xffffffbc02747950 */ /* 0x000fea0003c3ffff */
        .weak           $__internal_2_$__cuda_sm10x_tcgen05_guardrail_trap_unallocated_columns_being_dealloced
        .type           $__internal_2_$__cuda_sm10x_tcgen05_guardrail_trap_unallocated_columns_being_dealloced,@function
        .size           $__internal_2_$__cuda_sm10x_tcgen05_guardrail_trap_unallocated_columns_being_dealloced,(.L_x_50 - $__internal_2_$__cuda_sm10x_tcgen05_guardrail_trap_unallocated_columns_being_dealloced)
$__internal_2_$__cuda_sm10x_tcgen05_guardrail_trap_unallocated_columns_being_dealloced:
[----:B------:R-:W-:Y:S05]  /*4230*/  BPT.TRAP 0x1 ;  /* 0x000000040000795c */ /* 0x000fea0000300000 */
[----:B------:R-:W-:-:S04]  /*4240*/  HFMA2 R3, -RZ, RZ, 0, 0 ;  /* 0x00000000ff037431 */ /* 0x000fc800000001ff */
[----:B------:R-:W-:Y:S05]  /*4250*/  RET.REL.NODEC R2 `(kernel_cutlass_kernel_cudnngemm_swigludense_blockscaled_gemm_persistent_swiglu_interleaved_quantSm100BlockScaledPersistentDenseGemmKernel_object_at__TiledMMA_ThrLayoutVMNK11110000_Permuta_0) ;  /* 0xffffffbc02687950 */ /* 0x000fea0003c3ffff */
.L_x_47:
[----:B------:R-:W-:-:S00]  /*4260*/  BRA `(.L_x_47) ;  /* 0xfffffffc00fc7947 */ /* 0x000fc0000383ffff */
[----:B------:R-:W-:-:S00]  /*4270*/  NOP ;  /* 0x0000000000007918 */ /* 0x000fc00000000000 */
        /* <DEDUP_REMOVED lines=8> */
.L_x_50:


//--------------------- .nv.shared.kernel_cutlass_kernel_cudnngemm_swigludense_blockscaled_gemm_persistent_swiglu_interleaved_quantSm100BlockScaledPersistentDenseGemmKernel_object_at__TiledMMA_ThrLayoutVMNK11110000_Permuta_0 --------------------------
	.section	.nv.shared.kernel_cutlass_kernel_cudnngemm_swigludense_blockscaled_gemm_persistent_swiglu_interleaved_quantSm100BlockScaledPersistentDenseGemmKernel_object_at__TiledMMA_ThrLayoutVMNK11110000_Permuta_0,"aw",@nobits
	.sectionflags	@""
	.align	1024
	.zero		1024


//--------------------- .nv.shared.reserved.0     --------------------------
	.section	.nv.shared.reserved.0,"aw",@nobits
	.align	8
	.weak		__nv_reservedSMEM_offset_0_alias
	.size		__nv_reservedSMEM_offset_0_alias, 0, 64
	.other		__nv_reservedSMEM_offset_0_alias,@"STO_CUDA_RESERVED_SHARED STV_DEFAULT"
__nv_reservedSMEM_offset_0_alias:
	.zero		0
.nv.shared.reserved.0:
	.zero		64
	.weak		__nv_reservedSMEM_allocation_phase
	.type		__nv_reservedSMEM_allocation_phase,@object
	.size		__nv_reservedSMEM_allocation_phase,(.L_0 - __nv_reservedSMEM_allocation_phase)
__nv_reservedSMEM_allocation_phase:
	.zero		1
.L_0:
	.zero		7
	.weak		__nv_reservedSMEM_devtool_atexit_pc
	.type		__nv_reservedSMEM_devtool_atexit_pc,@object
	.size		__nv_reservedSMEM_devtool_atexit_pc,(__nv_reservedSMEM_allocation_mask - __nv_reservedSMEM_devtool_atexit_pc)
__nv_reservedSMEM_devtool_atexit_pc:
	.zero		8
	.weak		__nv_reservedSMEM_allocation_mask
	.type		__nv_reservedSMEM_allocation_mask,@object
	.size		__nv_reservedSMEM_allocation_mask,(.L_2 - __nv_reservedSMEM_allocation_mask)
__nv_reservedSMEM_allocation_mask:
	.zero		4
.L_2:


//--------------------- .nv.constant0.kernel_cutlass_kernel_cudnngemm_swigludense_blockscaled_gemm_persistent_swiglu_interleaved_quantSm100BlockScaledPersistentDenseGemmKernel_object_at__TiledMMA_ThrLayoutVMNK11110000_Permuta_0 --------------------------
	.section	.nv.constant0.kernel_cutlass_kernel_cudnngemm_swigludense_blockscaled_gemm_persistent_swiglu_interleaved_quantSm100BlockScaledPersistentDenseGemmKernel_object_at__TiledMMA_ThrLayoutVMNK11110000_Permuta_0,"a",@progbits
	.sectionflags	@""
	.align	4
.nv.constant0.kernel_cutlass_kernel_cudnngemm_swigludense_blockscaled_gemm_persistent_swiglu_interleaved_quantSm100BlockScaledPersistentDenseGemmKernel_object_at__TiledMMA_ThrLayoutVMNK11110000_Permuta_0:
	.zero		1768


//--------------------- SYMBOLS --------------------------

	.type		.nv.reservedSmem.offset0,@object
	.size		.nv.reservedSmem.offset0,0x4
	.type		.nv.reservedSmem.cap,@object
	.size		.nv.reservedSmem.cap,0x4
